	.headerflags	@"EF_CUDA_TEXMODE_UNIFIED EF_CUDA_64BIT_ADDRESS EF_CUDA_SM89 EF_CUDA_VIRTUAL_SM(EF_CUDA_SM89)"
	.elftype	@"ET_EXEC"


//--------------------- .nv.info                  --------------------------
	.section	.nv.info,"",@"SHT_CUDA_INFO"
	.align	4


	//----- nvinfo : EIATTR_REGCOUNT
	.align		4
        /*0000*/ 	.byte	0x04, 0x2f
        /*0002*/ 	.short	(.L_1 - .L_0)
	.align		4
.L_0:
        /*0004*/ 	.word	index@(triton__0d1d2d3d4d5d6de7de)
        /*0008*/ 	.word	0x0000003c


	//----- nvinfo : EIATTR_MAX_STACK_SIZE
	.align		4
.L_1:
        /*000c*/ 	.byte	0x04, 0x23
        /*000e*/ 	.short	(.L_3 - .L_2)
	.align		4
.L_2:
        /*0010*/ 	.word	index@(triton__0d1d2d3d4d5d6de7de)
        /*0014*/ 	.word	0x00000000


	//----- nvinfo : EIATTR_MIN_STACK_SIZE
	.align		4
.L_3:
        /*0018*/ 	.byte	0x04, 0x12
        /*001a*/ 	.short	(.L_5 - .L_4)
	.align		4
.L_4:
        /*001c*/ 	.word	index@(triton__0d1d2d3d4d5d6de7de)
        /*0020*/ 	.word	0x00000000


	//----- nvinfo : EIATTR_FRAME_SIZE
	.align		4
.L_5:
        /*0024*/ 	.byte	0x04, 0x11
        /*0026*/ 	.short	(.L_7 - .L_6)
	.align		4
.L_6:
        /*0028*/ 	.word	index@(triton__0d1d2d3d4d5d6de7de)
        /*002c*/ 	.word	0x00000000
.L_7:


//--------------------- .nv.info.triton__0d1d2d3d4d5d6de7de --------------------------
	.section	.nv.info.triton__0d1d2d3d4d5d6de7de,"",@"SHT_CUDA_INFO"
	.align	4


	//----- nvinfo : EIATTR_CUDA_API_VERSION
	.align		4
        /*0000*/ 	.byte	0x04, 0x37
        /*0002*/ 	.short	(.L_9 - .L_8)
.L_8:
        /*0004*/ 	.word	0x0000007b


	//----- nvinfo : EIATTR_PARAM_CBANK
	.align		4
.L_9:
        /*0008*/ 	.byte	0x04, 0x0a
        /*000a*/ 	.short	(.L_11 - .L_10)
	.align		4
.L_10:
        /*000c*/ 	.word	index@(.nv.constant0.triton__0d1d2d3d4d5d6de7de)
        /*0010*/ 	.short	0x0160
        /*0012*/ 	.short	0x0038


	//----- nvinfo : EIATTR_CBANK_PARAM_SIZE
	.align		4
.L_11:
        /*0014*/ 	.byte	0x03, 0x19
        /*0016*/ 	.short	0x0038


	//----- nvinfo : EIATTR_KPARAM_INFO
	.align		4
        /*0018*/ 	.byte	0x04, 0x17
        /*001a*/ 	.short	(.L_13 - .L_12)
.L_12:
        /*001c*/ 	.word	0x00000000
        /*0020*/ 	.short	0x0007
        /*0022*/ 	.short	0x0034
        /*0024*/ 	.byte	0x00, 0xf0, 0x11, 0x00


	//----- nvinfo : EIATTR_KPARAM_INFO
	.align		4
.L_13:
        /*0028*/ 	.byte	0x04, 0x17
        /*002a*/ 	.short	(.L_15 - .L_14)
.L_14:
        /*002c*/ 	.word	0x00000000
        /*0030*/ 	.short	0x0006
        /*0032*/ 	.short	0x0030
        /*0034*/ 	.byte	0x00, 0xf0, 0x11, 0x00


	//----- nvinfo : EIATTR_KPARAM_INFO
	.align		4
.L_15:
        /*0038*/ 	.byte	0x04, 0x17
        /*003a*/ 	.short	(.L_17 - .L_16)
.L_16:
        /*003c*/ 	.word	0x00000000
        /*0040*/ 	.short	0x0005
        /*0042*/ 	.short	0x0028
        /*0044*/ 	.byte	0x00, 0xf0, 0x21, 0x00


	//----- nvinfo : EIATTR_KPARAM_INFO
	.align		4
.L_17:
        /*0048*/ 	.byte	0x04, 0x17
        /*004a*/ 	.short	(.L_19 - .L_18)
.L_18:
        /*004c*/ 	.word	0x00000000
        /*0050*/ 	.short	0x0004
        /*0052*/ 	.short	0x0020
        /*0054*/ 	.byte	0x00, 0xf0, 0x21, 0x00


	//----- nvinfo : EIATTR_KPARAM_INFO
	.align		4
.L_19:
        /*0058*/ 	.byte	0x04, 0x17
        /*005a*/ 	.short	(.L_21 - .L_20)
.L_20:
        /*005c*/ 	.word	0x00000000
        /*0060*/ 	.short	0x0003
        /*0062*/ 	.short	0x0018
        /*0064*/ 	.byte	0x00, 0xf0, 0x21, 0x00


	//----- nvinfo : EIATTR_KPARAM_INFO
	.align		4
.L_21:
        /*0068*/ 	.byte	0x04, 0x17
        /*006a*/ 	.short	(.L_23 - .L_22)
.L_22:
        /*006c*/ 	.word	0x00000000
        /*0070*/ 	.short	0x0002
        /*0072*/ 	.short	0x0010
        /*0074*/ 	.byte	0x00, 0xf0, 0x21, 0x00


	//----- nvinfo : EIATTR_KPARAM_INFO
	.align		4
.L_23:
        /*0078*/ 	.byte	0x04, 0x17
        /*007a*/ 	.short	(.L_25 - .L_24)
.L_24:
        /*007c*/ 	.word	0x00000000
        /*0080*/ 	.short	0x0001
        /*0082*/ 	.short	0x0008
        /*0084*/ 	.byte	0x00, 0xf0, 0x21, 0x00


	//----- nvinfo : EIATTR_KPARAM_INFO
	.align		4
.L_25:
        /*0088*/ 	.byte	0x04, 0x17
        /*008a*/ 	.short	(.L_27 - .L_26)
.L_26:
        /*008c*/ 	.word	0x00000000
        /*0090*/ 	.short	0x0000
        /*0092*/ 	.short	0x0000
        /*0094*/ 	.byte	0x00, 0xf0, 0x21, 0x00


	//----- nvinfo : EIATTR_MAXREG_COUNT
	.align		4
.L_27:
        /*0098*/ 	.byte	0x03, 0x1b
        /*009a*/ 	.short	0x00ff


	//----- nvinfo : EIATTR_EXIT_INSTR_OFFSETS
	.align		4
        /*009c*/ 	.byte	0x04, 0x1c
        /*009e*/ 	.short	(.L_29 - .L_28)


	//   ....[0]....
.L_28:
        /*00a0*/ 	.word	0x00002be0


	//   ....[1]....
        /*00a4*/ 	.word	0x00002c00


	//----- nvinfo : EIATTR_MAX_THREADS
	.align		4
.L_29:
        /*00a8*/ 	.byte	0x04, 0x05
        /*00aa*/ 	.short	(.L_31 - .L_30)
.L_30:
        /*00ac*/ 	.word	0x00000100
        /*00b0*/ 	.word	0x00000001
        /*00b4*/ 	.word	0x00000001
.L_31:


//--------------------- .nv.rel.action            --------------------------
	.section	.nv.rel.action,"",@"SHT_CUDA_RELOCINFO"
	.align	8
	.sectionentsize	8
        /*0000*/ 	.byte	0x73, 0x00, 0x00, 0x00, 0x00, 0x00, 0x00, 0x00, 0x00, 0x00, 0x00, 0x11, 0x25, 0x00, 0x05, 0x36


//--------------------- .nv.constant0.triton__0d1d2d3d4d5d6de7de --------------------------
	.section	.nv.constant0.triton__0d1d2d3d4d5d6de7de,"a",@progbits
	.align	4
.nv.constant0.triton__0d1d2d3d4d5d6de7de:
	.zero		408


//--------------------- .text.triton__0d1d2d3d4d5d6de7de --------------------------
	.section	.text.triton__0d1d2d3d4d5d6de7de,"ax",@progbits
	.sectionflags	@"SHF_BARRIERS=1"
	.sectioninfo	@"SHI_REGISTERS=60"
	.align	128
        .global         triton__0d1d2d3d4d5d6de7de
        .type           triton__0d1d2d3d4d5d6de7de,@function
        .size           triton__0d1d2d3d4d5d6de7de,(.L_x_1 - triton__0d1d2d3d4d5d6de7de)
        .other          triton__0d1d2d3d4d5d6de7de,@"STO_CUDA_ENTRY STV_DEFAULT"
triton__0d1d2d3d4d5d6de7de:
.text.triton__0d1d2d3d4d5d6de7de:
[----:B------:R-:W-:-:S02]  /*0000*/  IMAD.MOV.U32 R1, RZ, RZ, c[0x0][0x28] ;  /* 0x00000a00ff017624 */ /* 0x000fc400078e00ff */
[----:B------:R-:W0:Y:S01]  /*0010*/  S2R R5, SR_TID.X ;  /* 0x0000000000057919 */ /* 0x000e220000002100 */
[----:B------:R-:W-:Y:S01]  /*0020*/  IMAD.MOV.U32 R32, RZ, RZ, 0x4 ;  /* 0x00000004ff207424 */ /* 0x000fe200078e00ff */
[----:B------:R-:W-:Y:S01]  /*0030*/  CS2R R8, SRZ ;  /* 0x0000000000087805 */ /* 0x000fe2000001ff00 */
[----:B------:R-:W-:Y:S01]  /*0040*/  CS2R R10, SRZ ;  /* 0x00000000000a7805 */ /* 0x000fe2000001ff00 */
[----:B------:R-:W1:Y:S01]  /*0050*/  S2R R2, SR_CTAID.Y ;  /* 0x0000000000027919 */ /* 0x000e620000002600 */
[----:B------:R-:W-:-:S03]  /*0060*/  ULDC.64 UR4, c[0x0][0x118] ;  /* 0x0000460000047ab9 */ /* 0x000fc60000000a00 */
[----:B------:R-:W2:Y:S01]  /*0070*/  S2R R37, SR_CTAID.X ;  /* 0x0000000000257919 */ /* 0x000ea20000002500 */
[----:B0-----:R-:W-:Y:S01]  /*0080*/  SHF.R.U32.HI R39, RZ, 0x1, R5 ;  /* 0x00000001ff277819 */ /* 0x001fe20000011605 */
[----:B------:R-:W-:-:S03]  /*0090*/  IMAD.SHL.U32 R40, R5, 0x8, RZ ;  /* 0x0000000805287824 */ /* 0x000fc600078e00ff */
[----:B------:R-:W-:Y:S02]  /*00a0*/  SGXT.U32 R39, R39, 0x7 ;  /* 0x000000072727781a */ /* 0x000fe40000000000 */
[----:B------:R-:W-:Y:S02]  /*00b0*/  LOP3.LUT R40, R40, 0x8, RZ, 0xc0, !PT ;  /* 0x0000000828287812 */ /* 0x000fe400078ec0ff */
[----:B-1----:R-:W-:Y:S01]  /*00c0*/  PRMT R38, R39, 0x6540, R2 ;  /* 0x0000654027267816 */ /* 0x002fe20000000002 */
[----:B--2---:R-:W-:-:S03]  /*00d0*/  IMAD.SHL.U32 R37, R37, 0x10, RZ ;  /* 0x0000001025257824 */ /* 0x004fc600078e00ff */
[----:B------:R-:W-:-:S04]  /*00e0*/  SHF.R.S32.HI R13, RZ, 0x1f, R38 ;  /* 0x0000001fff0d7819 */ /* 0x000fc80000011426 */
[----:B------:R-:W-:-:S04]  /*00f0*/  LEA.HI R0, R13, R38, RZ, 0xb ;  /* 0x000000260d007211 */ /* 0x000fc800078f58ff */
[----:B------:R-:W-:Y:S02]  /*0100*/  SHF.R.S32.HI R4, RZ, 0xb, R0 ;  /* 0x0000000bff047819 */ /* 0x000fe40000011400 */
[----:B------:R-:W-:Y:S02]  /*0110*/  LOP3.LUT R7, R0, 0xfff800, RZ, 0xc0, !PT ;  /* 0x00fff80000077812 */ /* 0x000fe400078ec0ff */
[----:B------:R-:W-:Y:S02]  /*0120*/  LEA.HI R3, R4, R4, RZ, 0x2 ;  /* 0x0000000404037211 */ /* 0x000fe400078f10ff */
[----:B------:R-:W-:Y:S01]  /*0130*/  LEA.HI R0, R13, R38, RZ, 0xd ;  /* 0x000000260d007211 */ /* 0x000fe200078f68ff */
[----:B------:R-:W-:Y:S01]  /*0140*/  IMAD.IADD R26, R38, 0x1, -R7 ;  /* 0x00000001261a7824 */ /* 0x000fe200078e0a07 */
[----:B------:R-:W-:Y:S02]  /*0150*/  LOP3.LUT R3, R3, 0xfffffffc, RZ, 0xc0, !PT ;  /* 0xfffffffc03037812 */ /* 0x000fe400078ec0ff */
[C---:B------:R-:W-:Y:S01]  /*0160*/  LOP3.LUT R15, R0.reuse, 0xffe000, RZ, 0xc0, !PT ;  /* 0x00ffe000000f7812 */ /* 0x040fe200078ec0ff */
[----:B------:R-:W-:-:S02]  /*0170*/  IMAD.SHL.U32 R36, R0, 0x80, RZ ;  /* 0x0000008000247824 */ /* 0x000fc400078e00ff */
[----:B------:R-:W-:Y:S01]  /*0180*/  IMAD.IADD R4, R4, 0x1, -R3 ;  /* 0x0000000104047824 */ /* 0x000fe200078e0a03 */
[----:B------:R-:W-:-:S04]  /*0190*/  LOP3.LUT R3, R37, R40, RZ, 0xfc, !PT ;  /* 0x0000002825037212 */ /* 0x000fc800078efcff */
[----:B------:R-:W-:Y:S01]  /*01a0*/  ISETP.GE.AND P0, PT, R4, 0x2, PT ;  /* 0x000000020400780c */ /* 0x000fe20003f06270 */
[----:B------:R-:W-:Y:S01]  /*01b0*/  IMAD.IADD R15, R38, 0x1, -R15 ;  /* 0x00000001260f7824 */ /* 0x000fe200078e0a0f */
[----:B------:R-:W-:Y:S01]  /*01c0*/  LOP3.LUT R36, R36, 0xfff00000, RZ, 0xc0, !PT ;  /* 0xfff0000024247812 */ /* 0x000fe200078ec0ff */
[----:B------:R-:W-:Y:S01]  /*01d0*/  IMAD.MOV.U32 R25, RZ, RZ, 0x2 ;  /* 0x00000002ff197424 */ /* 0x000fe200078e00ff */
[C---:B------:R-:W-:Y:S01]  /*01e0*/  ISETP.GT.AND P6, PT, R3.reuse, 0x7f, !P0 ;  /* 0x0000007f0300780c */ /* 0x040fe200047c4270 */
[----:B------:R-:W-:Y:S01]  /*01f0*/  IMAD R7, R26, 0x100, R3 ;  /* 0x000001001a077824 */ /* 0x000fe200078e0203 */
[----:B------:R-:W-:Y:S01]  /*0200*/  IADD3 R19, R3, -0x80, RZ ;  /* 0xffffff8003137810 */ /* 0x000fe20007ffe0ff */
[----:B------:R-:W-:Y:S01]  /*0210*/  IMAD R0, R15, 0x100, R36 ;  /* 0x000001000f007824 */ /* 0x000fe200078e0224 */
[C---:B------:R-:W-:Y:S01]  /*0220*/  ISETP.LT.AND P3, PT, R3.reuse, 0x100, P6 ;  /* 0x000001000300780c */ /* 0x040fe20003761270 */
[----:B------:R-:W-:Y:S01]  /*0230*/  CS2R R16, SRZ ;  /* 0x0000000000107805 */ /* 0x000fe2000001ff00 */
[----:B------:R-:W-:Y:S01]  /*0240*/  ISETP.LT.AND P5, PT, R3, 0x100, !P0 ;  /* 0x000001000300780c */ /* 0x000fe200047a1270 */
[----:B------:R-:W-:-:S02]  /*0250*/  IMAD.IADD R14, R0, 0x1, R19 ;  /* 0x00000001000e7824 */ /* 0x000fc400078e0213 */
[----:B------:R-:W-:Y:S01]  /*0260*/  CS2R R18, SRZ ;  /* 0x0000000000127805 */ /* 0x000fe2000001ff00 */
[----:B------:R-:W-:-:S04]  /*0270*/  IMAD.WIDE R12, R7, R32, c[0x0][0x168] ;  /* 0x00005a00070c7625 */ /* 0x000fc800078e0220 */
[----:B------:R-:W-:Y:S01]  /*0280*/  IMAD.WIDE R14, R14, R25, c[0x0][0x160] ;  /* 0x000058000e0e7625 */ /* 0x000fe200078e0219 */
[----:B------:R-:W-:-:S03]  /*0290*/  IADD3 R35, R7, -0x80, RZ ;  /* 0xffffff8007237810 */ /* 0x000fc60007ffe0ff */
[----:B------:R-:W-:Y:S01]  /*02a0*/  IMAD.MOV.U32 R24, RZ, RZ, 0x4 ;  /* 0x00000004ff187424 */ /* 0x000fe200078e00ff */
[----:B------:R0:W2:Y:S01]  /*02b0*/  @P3 LDG.E.EL.128 R16, [R14.64] ;  /* 0x000000040e103981 */ /* 0x0000a2000c2e1d00 */
[----:B------:R-:W-:Y:S01]  /*02c0*/  CS2R R20, SRZ ;  /* 0x0000000000147805 */ /* 0x000fe2000001ff00 */
[----:B------:R-:W-:Y:S02]  /*02d0*/  CS2R R22, SRZ ;  /* 0x0000000000167805 */ /* 0x000fe4000001ff00 */
[----:B------:R1:W3:Y:S01]  /*02e0*/  @P5 LDG.E.EL.128 R8, [R12.64] ;  /* 0x000000040c085981 */ /* 0x0002e2000c2e1d00 */
[----:B------:R-:W-:Y:S01]  /*02f0*/  IMAD.WIDE R34, R35, R24, c[0x0][0x170] ;  /* 0x00005c0023227625 */ /* 0x000fe200078e0218 */
[----:B------:R-:W-:-:S03]  /*0300*/  CS2R R28, SRZ ;  /* 0x00000000001c7805 */ /* 0x000fc6000001ff00 */
[----:B------:R-:W-:Y:S01]  /*0310*/  IMAD.IADD R42, R3, 0x1, R0 ;  /* 0x00000001032a7824 */ /* 0x000fe200078e0200 */
[----:B------:R4:W5:Y:S01]  /*0320*/  @P3 LDG.E.EL.128 R20, [R34.64] ;  /* 0x0000000422143981 */ /* 0x000962000c2e1d00 */
[----:B------:R-:W-:Y:S01]  /*0330*/  CS2R R30, SRZ ;  /* 0x00000000001e7805 */ /* 0x000fe2000001ff00 */
[----:B------:R-:W-:Y:S01]  /*0340*/  IADD3 R45, R7, -0x7c, RZ ;  /* 0xffffff84072d7810 */ /* 0x000fe20007ffe0ff */
[----:B------:R-:W-:Y:S01]  /*0350*/  IMAD.WIDE R42, R42, R25, c[0x0][0x160] ;  /* 0x000058002a2a7625 */ /* 0x000fe200078e0219 */
[----:B-1----:R-:W-:Y:S01]  /*0360*/  CS2R R12, SRZ ;  /* 0x00000000000c7805 */ /* 0x002fe2000001ff00 */
[----:B0-----:R-:W-:Y:S02]  /*0370*/  CS2R R14, SRZ ;  /* 0x00000000000e7805 */ /* 0x001fe4000001ff00 */
[----:B------:R-:W-:Y:S01]  /*0380*/  IMAD.WIDE R44, R45, R24, c[0x0][0x170] ;  /* 0x00005c002d2c7625 */ /* 0x000fe200078e0218 */
[----:B------:R0:W5:Y:S04]  /*0390*/  @P5 LDG.E.EL.128 R28, [R42.64] ;  /* 0x000000042a1c5981 */ /* 0x000168000c2e1d00 */
[----:B------:R1:W5:Y:S01]  /*03a0*/  @P3 LDG.E.EL.128 R12, [R44.64] ;  /* 0x000000042c0c3981 */ /* 0x000362000c2e1d00 */
[----:B------:R-:W-:-:S04]  /*03b0*/  LOP3.LUT R6, R38, 0x80, RZ, 0xfc, !PT ;  /* 0x0000008026067812 */ /* 0x000fc800078efcff */
[----:B------:R-:W-:-:S04]  /*03c0*/  SHF.R.S32.HI R27, RZ, 0x1f, R6 ;  /* 0x0000001fff1b7819 */ /* 0x000fc80000011406 */
[CC--:B----4-:R-:W-:Y:S02]  /*03d0*/  LEA.HI R34, R27.reuse, R6.reuse, RZ, 0xb ;  /* 0x000000061b227211 */ /* 0x0d0fe400078f58ff */
[----:B------:R-:W-:Y:S02]  /*03e0*/  LEA.HI R27, R27, R6, RZ, 0xd ;  /* 0x000000061b1b7211 */ /* 0x000fe400078f68ff */
[----:B------:R-:W-:Y:S02]  /*03f0*/  SHF.R.S32.HI R0, RZ, 0xb, R34 ;  /* 0x0000000bff007819 */ /* 0x000fe40000011422 */
[C---:B------:R-:W-:Y:S01]  /*0400*/  LOP3.LUT R33, R27.reuse, 0xffe000, RZ, 0xc0, !PT ;  /* 0x00ffe0001b217812 */ /* 0x040fe200078ec0ff */
[----:B------:R-:W-:Y:S01]  /*0410*/  IMAD.SHL.U32 R35, R27, 0x80, RZ ;  /* 0x000000801b237824 */ /* 0x000fe200078e00ff */
[----:B------:R-:W-:-:S03]  /*0420*/  LEA.HI R27, R0, R0, RZ, 0x2 ;  /* 0x00000000001b7211 */ /* 0x000fc600078f10ff */
[----:B------:R-:W-:Y:S01]  /*0430*/  IMAD.IADD R33, R6, 0x1, -R33 ;  /* 0x0000000106217824 */ /* 0x000fe200078e0a21 */
[----:B0-----:R-:W-:Y:S02]  /*0440*/  LOP3.LUT R42, R35, 0xfff00000, RZ, 0xc0, !PT ;  /* 0xfff00000232a7812 */ /* 0x001fe400078ec0ff */
[----:B------:R-:W-:-:S03]  /*0450*/  LOP3.LUT R27, R27, 0xfffffffc, RZ, 0xc0, !PT ;  /* 0xfffffffc1b1b7812 */ /* 0x000fc600078ec0ff */
[----:B------:R-:W-:Y:S02]  /*0460*/  IMAD R42, R33, 0x100, R42 ;  /* 0x00000100212a7824 */ /* 0x000fe400078e022a */
[----:B------:R-:W-:-:S05]  /*0470*/  IMAD.IADD R0, R0, 0x1, -R27 ;  /* 0x0000000100007824 */ /* 0x000fca00078e0a1b */
[----:B------:R-:W-:-:S04]  /*0480*/  ISETP.GE.AND P1, PT, R0, 0x2, PT ;  /* 0x000000020000780c */ /* 0x000fc80003f26270 */
[----:B------:R-:W-:Y:S02]  /*0490*/  ISETP.LT.AND P2, PT, R3, 0x100, !P1 ;  /* 0x000001000300780c */ /* 0x000fe40004f41270 */
[----:B--2---:R-:W-:Y:S02]  /*04a0*/  SEL R16, R16, RZ, P3 ;  /* 0x000000ff10107207 */ /* 0x004fe40001800000 */
[----:B------:R-:W-:Y:S02]  /*04b0*/  SEL R17, R17, RZ, P3 ;  /* 0x000000ff11117207 */ /* 0x000fe40001800000 */
[----:B---3--:R-:W-:Y:S02]  /*04c0*/  SEL R46, R8, RZ, P5 ;  /* 0x000000ff082e7207 */ /* 0x008fe40002800000 */
[----:B-1----:R-:W-:Y:S01]  /*04d0*/  SEL R44, R10, RZ, P5 ;  /* 0x000000ff0a2c7207 */ /* 0x002fe20002800000 */
[C---:B------:R-:W-:Y:S01]  /*04e0*/  IMAD.U32 R10, R16.reuse, 0x10000, RZ ;  /* 0x00010000100a7824 */ /* 0x040fe200078e00ff */
[----:B------:R-:W-:Y:S01]  /*04f0*/  PRMT R8, R16, 0x7632, R8 ;  /* 0x0000763210087816 */ /* 0x000fe20000000008 */
[----:B------:R-:W-:Y:S01]  /*0500*/  IMAD.U32 R16, R17, 0x10000, RZ ;  /* 0x0001000011107824 */ /* 0x000fe200078e00ff */
[----:B------:R-:W-:-:S02]  /*0510*/  SEL R43, R11, RZ, P5 ;  /* 0x000000ff0b2b7207 */ /* 0x000fc40002800000 */
[----:B------:R-:W-:Y:S01]  /*0520*/  SEL R33, R19, RZ, P3 ;  /* 0x000000ff13217207 */ /* 0x000fe20001800000 */
[----:B------:R-:W-:Y:S01]  /*0530*/  IMAD.U32 R11, R8, 0x10000, RZ ;  /* 0x00010000080b7824 */ /* 0x000fe200078e00ff */
[----:B------:R-:W-:Y:S02]  /*0540*/  SEL R45, R9, RZ, P5 ;  /* 0x000000ff092d7207 */ /* 0x000fe40002800000 */
[----:B-----5:R-:W-:Y:S02]  /*0550*/  SEL R19, R20, RZ, P3 ;  /* 0x000000ff14137207 */ /* 0x020fe40001800000 */
[----:B------:R-:W-:Y:S02]  /*0560*/  LOP3.LUT R8, R10, 0x80000000, RZ, 0x3c, !PT ;  /* 0x800000000a087812 */ /* 0x000fe400078e3cff */
[----:B------:R-:W-:Y:S02]  /*0570*/  PRMT R9, R17, 0x7632, R9 ;  /* 0x0000763211097816 */ /* 0x000fe40000000009 */
[----:B------:R-:W-:Y:S01]  /*0580*/  LOP3.LUT R10, R16, 0x80000000, RZ, 0x3c, !PT ;  /* 0x80000000100a7812 */ /* 0x000fe200078e3cff */
[----:B------:R-:W-:Y:S01]  /*0590*/  FFMA R16, R8, R19, RZ ;  /* 0x0000001308107223 */ /* 0x000fe200000000ff */
[----:B------:R-:W-:Y:S01]  /*05a0*/  SEL R28, R28, RZ, P5 ;  /* 0x000000ff1c1c7207 */ /* 0x000fe20002800000 */
[----:B------:R-:W-:Y:S01]  /*05b0*/  IMAD.U32 R17, R9, 0x10000, RZ ;  /* 0x0001000009117824 */ /* 0x000fe200078e00ff */
[----:B------:R-:W-:-:S02]  /*05c0*/  SEL R27, R18, RZ, P3 ;  /* 0x000000ff121b7207 */ /* 0x000fc40001800000 */
[----:B------:R-:W-:Y:S02]  /*05d0*/  SEL R18, R21, RZ, P3 ;  /* 0x000000ff15127207 */ /* 0x000fe40001800000 */
[----:B------:R-:W-:Y:S02]  /*05e0*/  SEL R21, R22, RZ, P3 ;  /* 0x000000ff16157207 */ /* 0x000fe40001800000 */
[----:B------:R-:W-:Y:S02]  /*05f0*/  LOP3.LUT R9, R11, 0x80000000, RZ, 0x3c, !PT ;  /* 0x800000000b097812 */ /* 0x000fe400078e3cff */
[C---:B------:R-:W-:Y:S01]  /*0600*/  PRMT R8, R28.reuse, 0x7632, R8 ;  /* 0x000076321c087816 */ /* 0x040fe20000000008 */
[----:B------:R-:W-:Y:S01]  /*0610*/  IMAD.U32 R28, R28, 0x10000, RZ ;  /* 0x000100001c1c7824 */ /* 0x000fe200078e00ff */
[----:B------:R-:W-:Y:S02]  /*0620*/  FSEL R19, R16, RZ, P6 ;  /* 0x000000ff10137208 */ /* 0x000fe40003000000 */
[----:B------:R-:W-:-:S02]  /*0630*/  SEL R20, R23, RZ, P3 ;  /* 0x000000ff17147207 */ /* 0x000fc40001800000 */
[----:B------:R-:W-:Y:S02]  /*0640*/  LOP3.LUT R11, R17, 0x80000000, RZ, 0x3c, !PT ;  /* 0x80000000110b7812 */ /* 0x000fe400078e3cff */
[----:B------:R-:W-:Y:S02]  /*0650*/  SEL R54, R12, RZ, P3 ;  /* 0x000000ff0c367207 */ /* 0x000fe40001800000 */
[----:B------:R-:W-:Y:S02]  /*0660*/  SEL R52, R13, RZ, P3 ;  /* 0x000000ff0d347207 */ /* 0x000fe40001800000 */
[----:B------:R-:W-:Y:S02]  /*0670*/  SEL R47, R14, RZ, P3 ;  /* 0x000000ff0e2f7207 */ /* 0x000fe40001800000 */
[----:B------:R-:W-:Y:S02]  /*0680*/  SEL R48, R15, RZ, P3 ;  /* 0x000000ff0f307207 */ /* 0x000fe40001800000 */
[----:B------:R-:W-:-:S02]  /*0690*/  SEL R29, R29, RZ, P5 ;  /* 0x000000ff1d1d7207 */ /* 0x000fc40002800000 */
[----:B------:R-:W-:Y:S01]  /*06a0*/  ISETP.GT.AND P3, PT, R3, 0x7f, !P1 ;  /* 0x0000007f0300780c */ /* 0x000fe20004f64270 */
[----:B------:R-:W-:Y:S01]  /*06b0*/  FFMA R17, R10, R21, RZ ;  /* 0x000000150a117223 */ /* 0x000fe200000000ff */
[----:B------:R-:W-:Y:S01]  /*06c0*/  FFMA R46, R28, R46, R19 ;  /* 0x0000002e1c2e7223 */ /* 0x000fe20000000013 */
[----:B------:R-:W-:Y:S01]  /*06d0*/  LOP3.LUT R15, R34, 0xfff800, RZ, 0xc0, !PT ;  /* 0x00fff800220f7812 */ /* 0x000fe200078ec0ff */
[----:B------:R-:W-:Y:S01]  /*06e0*/  FFMA R10, R9, R18, RZ ;  /* 0x00000012090a7223 */ /* 0x000fe200000000ff */
[----:B------:R-:W-:Y:S01]  /*06f0*/  FFMA R11, R11, R20, RZ ;  /* 0x000000140b0b7223 */ /* 0x000fe200000000ff */
[----:B------:R-:W-:Y:S02]  /*0700*/  IADD3 R19, R3, -0x80, RZ ;  /* 0xffffff8003137810 */ /* 0x000fe40007ffe0ff */
[----:B------:R-:W-:Y:S02]  /*0710*/  PRMT R9, R29, 0x7632, R9 ;  /* 0x000076321d097816 */ /* 0x000fe40000000009 */
[----:B------:R-:W-:Y:S01]  /*0720*/  ISETP.LT.AND P4, PT, R3, 0x100, P3 ;  /* 0x000001000300780c */ /* 0x000fe20001f81270 */
[----:B------:R-:W-:Y:S01]  /*0730*/  IMAD.U32 R21, R8, 0x10000, RZ ;  /* 0x0001000008157824 */ /* 0x000fe200078e00ff */
[----:B------:R-:W-:Y:S01]  /*0740*/  FSEL R10, R10, RZ, P6 ;  /* 0x000000ff0a0a7208 */ /* 0x000fe20003000000 */
[----:B------:R-:W-:Y:S01]  /*0750*/  IMAD.IADD R50, R6, 0x1, -R15 ;  /* 0x0000000106327824 */ /* 0x000fe200078e0a0f */
[----:B------:R-:W-:Y:S01]  /*0760*/  FSEL R8, R11, RZ, P6 ;  /* 0x000000ff0b087208 */ /* 0x000fe20003000000 */
[----:B------:R-:W-:Y:S01]  /*0770*/  IMAD.IADD R28, R42, 0x1, R19 ;  /* 0x000000012a1c7824 */ /* 0x000fe200078e0213 */
[----:B------:R-:W-:Y:S01]  /*0780*/  FSEL R17, R17, RZ, P6 ;  /* 0x000000ff11117208 */ /* 0x000fe20003000000 */
[----:B------:R-:W-:Y:S01]  /*0790*/  IMAD.U32 R9, R9, 0x10000, RZ ;  /* 0x0001000009097824 */ /* 0x000fe200078e00ff */
[----:B------:R-:W-:Y:S01]  /*07a0*/  CS2R R12, SRZ ;  /* 0x00000000000c7805 */ /* 0x000fe2000001ff00 */
[----:B------:R-:W-:Y:S01]  /*07b0*/  IMAD.U32 R18, R29, 0x10000, RZ ;  /* 0x000100001d127824 */ /* 0x000fe200078e00ff */
[----:B------:R-:W-:Y:S01]  /*07c0*/  CS2R R14, SRZ ;  /* 0x00000000000e7805 */ /* 0x000fe2000001ff00 */
[----:B------:R-:W-:Y:S01]  /*07d0*/  IMAD.IADD R16, R3, 0x1, R42 ;  /* 0x0000000103107824 */ /* 0x000fe200078e022a */
[----:B------:R-:W-:Y:S01]  /*07e0*/  PRMT R49, R27, 0x7632, R49 ;  /* 0x000076321b317816 */ /* 0x000fe20000000031 */
[----:B------:R-:W-:-:S02]  /*07f0*/  IMAD R41, R50, 0x100, R3 ;  /* 0x0000010032297824 */ /* 0x000fc400078e0203 */
[----:B------:R-:W-:Y:S01]  /*0800*/  IMAD.U32 R51, R27, 0x10000, RZ ;  /* 0x000100001b337824 */ /* 0x000fe200078e00ff */
[----:B------:R-:W-:Y:S01]  /*0810*/  FFMA R45, R21, R45, R10 ;  /* 0x0000002d152d7223 */ /* 0x000fe2000000000a */
[----:B------:R-:W-:Y:S01]  /*0820*/  IMAD.WIDE R28, R28, R25, c[0x0][0x160] ;  /* 0x000058001c1c7625 */ /* 0x000fe200078e0219 */
[----:B------:R-:W-:Y:S01]  /*0830*/  FFMA R43, R9, R43, R8 ;  /* 0x0000002b092b7223 */ /* 0x000fe20000000008 */
[----:B------:R-:W-:Y:S01]  /*0840*/  FFMA R44, R18, R44, R17 ;  /* 0x0000002c122c7223 */ /* 0x000fe20000000011 */
[----:B------:R-:W-:Y:S01]  /*0850*/  CS2R R8, SRZ ;  /* 0x0000000000087805 */ /* 0x000fe2000001ff00 */
[----:B------:R-:W-:Y:S01]  /*0860*/  CS2R R10, SRZ ;  /* 0x00000000000a7805 */ /* 0x000fe2000001ff00 */
[----:B------:R-:W-:Y:S01]  /*0870*/  IMAD.WIDE R16, R16, R25, c[0x0][0x160] ;  /* 0x0000580010107625 */ /* 0x000fe200078e0219 */
[----:B------:R-:W-:Y:S01]  /*0880*/  IADD3 R35, R41, -0x80, RZ ;  /* 0xffffff8029237810 */ /* 0x000fe20007ffe0ff */
[----:B------:R0:W2:Y:S01]  /*0890*/  @P4 LDG.E.EL.128 R12, [R28.64] ;  /* 0x000000041c0c4981 */ /* 0x0000a2000c2e1d00 */
[----:B------:R-:W-:Y:S01]  /*08a0*/  LOP3.LUT R27, R51, 0x80000000, RZ, 0x3c, !PT ;  /* 0x80000000331b7812 */ /* 0x000fe200078e3cff */
[----:B------:R-:W-:Y:S01]  /*08b0*/  IMAD.U32 R49, R49, 0x10000, RZ ;  /* 0x0001000031317824 */ /* 0x000fe200078e00ff */
[----:B------:R-:W-:Y:S01]  /*08c0*/  IADD3 R25, R41, -0x7c, RZ ;  /* 0xffffff8429197810 */ /* 0x000fe20007ffe0ff */
[----:B------:R1:W3:Y:S01]  /*08d0*/  @P2 LDG.E.EL.128 R8, [R16.64] ;  /* 0x0000000410082981 */ /* 0x0002e2000c2e1d00 */
[----:B------:R-:W-:Y:S01]  /*08e0*/  LOP3.LUT R51, R37, 0x4, R40, 0xfe, !PT ;  /* 0x0000000425337812 */ /* 0x000fe200078efe28 */
[----:B------:R-:W-:Y:S01]  /*08f0*/  CS2R R18, SRZ ;  /* 0x0000000000127805 */ /* 0x000fe2000001ff00 */
[----:B------:R-:W-:Y:S01]  /*0900*/  IMAD.WIDE R34, R35, R24, c[0x0][0x170] ;  /* 0x00005c0023227625 */ /* 0x000fe200078e0218 */
[----:B------:R-:W-:-:S03]  /*0910*/  CS2R R20, SRZ ;  /* 0x0000000000147805 */ /* 0x000fc6000001ff00 */
[----:B0-----:R-:W-:Y:S01]  /*0920*/  IMAD.U32 R28, R33, 0x10000, RZ ;  /* 0x00010000211c7824 */ /* 0x001fe200078e00ff */
[----:B------:R-:W-:Y:S01]  /*0930*/  CS2R R22, SRZ ;  /* 0x0000000000167805 */ /* 0x000fe2000001ff00 */
[----:B------:R-:W-:Y:S01]  /*0940*/  FFMA R54, R27, R54, RZ ;  /* 0x000000361b367223 */ /* 0x000fe200000000ff */
[----:B-1----:R-:W-:Y:S01]  /*0950*/  CS2R R16, SRZ ;  /* 0x0000000000107805 */ /* 0x002fe2000001ff00 */
[----:B------:R-:W-:Y:S01]  /*0960*/  IMAD.WIDE R24, R25, R24, c[0x0][0x170] ;  /* 0x00005c0019187625 */ /* 0x000fe200078e0218 */
[----:B------:R-:W-:Y:S02]  /*0970*/  LOP3.LUT R27, R49, 0x80000000, RZ, 0x3c, !PT ;  /* 0x80000000311b7812 */ /* 0x000fe400078e3cff */
[----:B------:R-:W-:Y:S01]  /*0980*/  LOP3.LUT R28, R28, 0x80000000, RZ, 0x3c, !PT ;  /* 0x800000001c1c7812 */ /* 0x000fe200078e3cff */
[----:B------:R-:W-:Y:S01]  /*0990*/  IMAD R29, R26, 0x100, R51 ;  /* 0x000001001a1d7824 */ /* 0x000fe200078e0233 */
[----:B------:R0:W4:Y:S01]  /*09a0*/  @P4 LDG.E.EL.128 R16, [R34.64] ;  /* 0x0000000422104981 */ /* 0x000122000c2e1d00 */
[----:B------:R-:W-:-:S02]  /*09b0*/  FFMA R52, R27, R52, RZ ;  /* 0x000000341b347223 */ /* 0x000fc400000000ff */
[----:B------:R-:W-:Y:S01]  /*09c0*/  CS2R R26, SRZ ;  /* 0x00000000001a7805 */ /* 0x000fe2000001ff00 */
[----:B------:R1:W5:Y:S01]  /*09d0*/  @P4 LDG.E.EL.128 R20, [R24.64] ;  /* 0x0000000418144981 */ /* 0x000362000c2e1d00 */
[----:B0-----:R-:W-:Y:S01]  /*09e0*/  FFMA R34, R28, R47, RZ ;  /* 0x0000002f1c227223 */ /* 0x001fe200000000ff */
[----:B------:R-:W-:Y:S01]  /*09f0*/  IMAD.WIDE R28, R29, R32, c[0x0][0x168] ;  /* 0x00005a001d1c7625 */ /* 0x000fe200078e0220 */
[----:B-1----:R-:W-:-:S06]  /*0a00*/  CS2R R24, SRZ ;  /* 0x0000000000187805 */ /* 0x002fcc000001ff00 */
[----:B------:R0:W3:Y:S01]  /*0a10*/  @P5 LDG.E.EL.128 R24, [R28.64] ;  /* 0x000000041c185981 */ /* 0x0000e2000c2e1d00 */
[----:B------:R-:W-:Y:S02]  /*0a20*/  SEL R30, R30, RZ, P5 ;  /* 0x000000ff1e1e7207 */ /* 0x000fe40002800000 */
[----:B------:R-:W-:Y:S02]  /*0a30*/  FSEL R47, R54, RZ, P6 ;  /* 0x000000ff362f7208 */ /* 0x000fe40003000000 */
[----:B------:R-:W-:Y:S02]  /*0a40*/  SEL R49, R31, RZ, P5 ;  /* 0x000000ff1f317207 */ /* 0x000fe40002800000 */
[----:B------:R-:W-:Y:S01]  /*0a50*/  PRMT R33, R33, 0x7632, R33 ;  /* 0x0000763221217816 */ /* 0x000fe20000000021 */
[----:B0-----:R-:W-:Y:S01]  /*0a60*/  CS2R R28, SRZ ;  /* 0x00000000001c7805 */ /* 0x001fe2000001ff00 */
[----:B------:R-:W-:-:S03]  /*0a70*/  IMAD R51, R50, 0x100, R51 ;  /* 0x0000010032337824 */ /* 0x000fc600078e0233 */
[----:B------:R-:W-:-:S05]  /*0a80*/  IMAD.U32 R33, R33, 0x10000, RZ ;  /* 0x0001000021217824 */ /* 0x000fca00078e00ff */
[----:B------:R-:W-:-:S05]  /*0a90*/  LOP3.LUT R33, R33, 0x80000000, RZ, 0x3c, !PT ;  /* 0x8000000021217812 */ /* 0x000fca00078e3cff */
[----:B------:R-:W-:Y:S01]  /*0aa0*/  FFMA R48, R33, R48, RZ ;  /* 0x0000003021307223 */ /* 0x000fe200000000ff */
[----:B--2---:R-:W-:-:S05]  /*0ab0*/  SEL R50, R13, RZ, P4 ;  /* 0x000000ff0d327207 */ /* 0x004fca0002000000 */
[----:B------:R-:W-:Y:S01]  /*0ac0*/  IMAD.U32 R13, R50, 0x10000, RZ ;  /* 0x00010000320d7824 */ /* 0x000fe200078e00ff */
[----:B---3--:R-:W-:Y:S01]  /*0ad0*/  SEL R35, R24, RZ, P5 ;  /* 0x000000ff18237207 */ /* 0x008fe20002800000 */
[----:B------:R-:W-:-:S04]  /*0ae0*/  IMAD.U32 R24, R30, 0x10000, RZ ;  /* 0x000100001e187824 */ /* 0x000fc800078e00ff */
[----:B------:R-:W-:Y:S01]  /*0af0*/  FFMA R47, R24, R35, R47 ;  /* 0x00000023182f7223 */ /* 0x000fe2000000002f */
[----:B------:R-:W-:Y:S02]  /*0b00*/  PRMT R24, R30, 0x7632, R24 ;  /* 0x000076321e187816 */ /* 0x000fe40000000018 */
[----:B------:R-:W-:-:S03]  /*0b10*/  SEL R30, R25, RZ, P5 ;  /* 0x000000ff191e7207 */ /* 0x000fc60002800000 */
[----:B------:R-:W-:Y:S01]  /*0b20*/  IMAD.U32 R31, R24, 0x10000, RZ ;  /* 0x00010000181f7824 */ /* 0x000fe200078e00ff */
[----:B------:R-:W-:Y:S02]  /*0b30*/  FSEL R24, R52, RZ, P6 ;  /* 0x000000ff34187208 */ /* 0x000fe40003000000 */
[----:B------:R-:W-:Y:S01]  /*0b40*/  SEL R35, R26, RZ, P5 ;  /* 0x000000ff1a237207 */ /* 0x000fe20002800000 */
[----:B------:R-:W-:Y:S01]  /*0b50*/  IMAD.U32 R26, R49, 0x10000, RZ ;  /* 0x00010000311a7824 */ /* 0x000fe200078e00ff */
[----:B------:R-:W-:Y:S01]  /*0b60*/  FSEL R25, R34, RZ, P6 ;  /* 0x000000ff22197208 */ /* 0x000fe20003000000 */
[----:B------:R-:W-:Y:S02]  /*0b70*/  FFMA R24, R31, R30, R24 ;  /* 0x0000001e1f187223 */ /* 0x000fe40000000018 */
[----:B------:R-:W-:Y:S02]  /*0b80*/  CS2R R30, SRZ ;  /* 0x00000000001e7805 */ /* 0x000fe4000001ff00 */
[----:B------:R-:W-:Y:S01]  /*0b90*/  FFMA R25, R26, R35, R25 ;  /* 0x000000231a197223 */ /* 0x000fe20000000019 */
[----:B------:R-:W-:Y:S01]  /*0ba0*/  IMAD.WIDE R34, R41, R32, c[0x0][0x168] ;  /* 0x00005a0029227625 */ /* 0x000fe200078e0220 */
[----:B------:R-:W-:-:S04]  /*0bb0*/  SEL R52, R12, RZ, P4 ;  /* 0x000000ff0c347207 */ /* 0x000fc80002000000 */
[----:B------:R0:W2:Y:S01]  /*0bc0*/  @P2 LDG.E.EL.128 R28, [R34.64] ;  /* 0x00000004221c2981 */ /* 0x0000a2000c2e1d00 */
[----:B------:R-:W-:Y:S01]  /*0bd0*/  IMAD.U32 R12, R52, 0x10000, RZ ;  /* 0x00010000340c7824 */ /* 0x000fe200078e00ff */
[----:B----4-:R-:W-:Y:S02]  /*0be0*/  SEL R33, R16, RZ, P4 ;  /* 0x000000ff10217207 */ /* 0x010fe40002000000 */
[----:B------:R-:W-:Y:S02]  /*0bf0*/  SEL R18, R18, RZ, P4 ;  /* 0x000000ff12127207 */ /* 0x000fe40002000000 */
[----:B------:R-:W-:Y:S02]  /*0c00*/  LOP3.LUT R12, R12, 0x80000000, RZ, 0x3c, !PT ;  /* 0x800000000c0c7812 */ /* 0x000fe400078e3cff */
[----:B------:R-:W-:-:S03]  /*0c10*/  LOP3.LUT R13, R13, 0x80000000, RZ, 0x3c, !PT ;  /* 0x800000000d0d7812 */ /* 0x000fc600078e3cff */
[----:B------:R-:W-:Y:S02]  /*0c20*/  FFMA R26, R12, R33, RZ ;  /* 0x000000210c1a7223 */ /* 0x000fe400000000ff */
[----:B------:R-:W-:Y:S01]  /*0c30*/  FFMA R18, R13, R18, RZ ;  /* 0x000000120d127223 */ /* 0x000fe200000000ff */
[----:B------:R-:W-:Y:S01]  /*0c40*/  IMAD.WIDE R12, R51, R32, c[0x0][0x168] ;  /* 0x00005a00330c7625 */ /* 0x000fe200078e0220 */
[----:B0-----:R-:W-:Y:S01]  /*0c50*/  CS2R R34, SRZ ;  /* 0x0000000000227805 */ /* 0x001fe2000001ff00 */
[----:B------:R-:W-:-:S06]  /*0c60*/  CS2R R32, SRZ ;  /* 0x0000000000207805 */ /* 0x000fcc000001ff00 */
[----:B------:R0:W3:Y:S01]  /*0c70*/  @P2 LDG.E.EL.128 R32, [R12.64] ;  /* 0x000000040c202981 */ /* 0x0000e2000c2e1d00 */
[----:B------:R-:W-:-:S05]  /*0c80*/  PRMT R52, R52, 0x7632, R52 ;  /* 0x0000763234347816 */ /* 0x000fca0000000034 */
[----:B------:R-:W-:Y:S01]  /*0c90*/  IMAD.U32 R16, R52, 0x10000, RZ ;  /* 0x0001000034107824 */ /* 0x000fe200078e00ff */
[----:B------:R-:W-:Y:S02]  /*0ca0*/  SEL R17, R17, RZ, P4 ;  /* 0x000000ff11117207 */ /* 0x000fe40002000000 */
[----:B------:R-:W-:Y:S02]  /*0cb0*/  PRMT R50, R50, 0x7632, R50 ;  /* 0x0000763232327816 */ /* 0x000fe40000000032 */
[----:B------:R-:W-:Y:S02]  /*0cc0*/  LOP3.LUT R16, R16, 0x80000000, RZ, 0x3c, !PT ;  /* 0x8000000010107812 */ /* 0x000fe400078e3cff */
[----:B------:R-:W-:-:S03]  /*0cd0*/  SEL R14, R14, RZ, P4 ;  /* 0x000000ff0e0e7207 */ /* 0x000fc60002000000 */
[----:B------:R-:W-:Y:S01]  /*0ce0*/  FFMA R17, R16, R17, RZ ;  /* 0x0000001110117223 */ /* 0x000fe200000000ff */
[----:B------:R-:W-:Y:S01]  /*0cf0*/  IMAD.U32 R16, R50, 0x10000, RZ ;  /* 0x0001000032107824 */ /* 0x000fe200078e00ff */
[----:B------:R-:W-:Y:S01]  /*0d00*/  SEL R19, R19, RZ, P4 ;  /* 0x000000ff13137207 */ /* 0x000fe20002000000 */
[----:B0-----:R-:W-:-:S03]  /*0d10*/  IMAD.U32 R12, R14, 0x10000, RZ ;  /* 0x000100000e0c7824 */ /* 0x001fc600078e00ff */
[----:B------:R-:W-:Y:S02]  /*0d20*/  LOP3.LUT R16, R16, 0x80000000, RZ, 0x3c, !PT ;  /* 0x8000000010107812 */ /* 0x000fe400078e3cff */
[----:B------:R-:W-:-:S03]  /*0d30*/  LOP3.LUT R12, R12, 0x80000000, RZ, 0x3c, !PT ;  /* 0x800000000c0c7812 */ /* 0x000fc600078e3cff */
[----:B------:R-:W-:Y:S01]  /*0d40*/  FFMA R16, R16, R19, RZ ;  /* 0x0000001310107223 */ /* 0x000fe200000000ff */
[----:B-----5:R-:W-:Y:S02]  /*0d50*/  SEL R19, R20, RZ, P4 ;  /* 0x000000ff14137207 */ /* 0x020fe40002000000 */
[----:B------:R-:W-:-:S03]  /*0d60*/  SEL R20, R15, RZ, P4 ;  /* 0x000000ff0f147207 */ /* 0x000fc60002000000 */
[----:B------:R-:W-:Y:S02]  /*0d70*/  FFMA R19, R12, R19, RZ ;  /* 0x000000130c137223 */ /* 0x000fe400000000ff */
[----:B------:R-:W-:Y:S01]  /*0d80*/  IMAD.U32 R12, R20, 0x10000, RZ ;  /* 0x00010000140c7824 */ /* 0x000fe200078e00ff */
[----:B------:R-:W-:Y:S02]  /*0d90*/  SEL R13, R22, RZ, P4 ;  /* 0x000000ff160d7207 */ /* 0x000fe40002000000 */
[----:B------:R-:W-:Y:S02]  /*0da0*/  PRMT R49, R49, 0x7632, R49 ;  /* 0x0000763231317816 */ /* 0x000fe40000000031 */
[----:B------:R-:W-:Y:S02]  /*0db0*/  LOP3.LUT R12, R12, 0x80000000, RZ, 0x3c, !PT ;  /* 0x800000000c0c7812 */ /* 0x000fe400078e3cff */
[----:B------:R-:W-:Y:S02]  /*0dc0*/  SEL R8, R8, RZ, P2 ;  /* 0x000000ff08087207 */ /* 0x000fe40001000000 */
[----:B------:R-:W-:Y:S01]  /*0dd0*/  FSEL R26, R26, RZ, P3 ;  /* 0x000000ff1a1a7208 */ /* 0x000fe20001800000 */
[----:B------:R-:W-:Y:S01]  /*0de0*/  FFMA R13, R12, R13, RZ ;  /* 0x0000000d0c0d7223 */ /* 0x000fe200000000ff */
[----:B------:R-:W-:Y:S01]  /*0df0*/  IMAD.U32 R12, R49, 0x10000, RZ ;  /* 0x00010000310c7824 */ /* 0x000fe200078e00ff */
[----:B------:R-:W-:Y:S01]  /*0e00*/  SEL R22, R11, RZ, P2 ;  /* 0x000000ff0b167207 */ /* 0x000fe20001000000 */
[----:B------:R-:W-:Y:S01]  /*0e10*/  IMAD.U32 R49, R8, 0x10000, RZ ;  /* 0x0001000008317824 */ /* 0x000fe200078e00ff */
[----:B------:R-:W-:-:S02]  /*0e20*/  SEL R9, R9, RZ, P2 ;  /* 0x000000ff09097207 */ /* 0x000fc40001000000 */
[----:B------:R-:W-:Y:S02]  /*0e30*/  SHF.R.S32.HI R11, RZ, 0x1f, R38 ;  /* 0x0000001fff0b7819 */ /* 0x000fe40000011426 */
[----:B------:R-:W-:Y:S02]  /*0e40*/  PRMT R8, R8, 0x7632, R8 ;  /* 0x0000763208087816 */ /* 0x000fe40000000008 */
[----:B------:R-:W-:Y:S02]  /*0e50*/  SEL R50, R27, RZ, P5 ;  /* 0x000000ff1b327207 */ /* 0x000fe40002800000 */
[----:B------:R-:W-:Y:S02]  /*0e60*/  FSEL R27, R48, RZ, P6 ;  /* 0x000000ff301b7208 */ /* 0x000fe40003000000 */
[----:B------:R-:W-:Y:S02]  /*0e70*/  SEL R15, R10, RZ, P2 ;  /* 0x000000ff0a0f7207 */ /* 0x000fe40001000000 */
[----:B------:R-:W-:-:S02]  /*0e80*/  PRMT R10, R9, 0x7632, R10 ;  /* 0x00007632090a7816 */ /* 0x000fc4000000000a */
[----:B------:R-:W-:Y:S02]  /*0e90*/  FSEL R48, R17, RZ, P3 ;  /* 0x000000ff11307208 */ /* 0x000fe40001800000 */
[----:B------:R-:W-:Y:S01]  /*0ea0*/  FSEL R18, R18, RZ, P3 ;  /* 0x000000ff12127208 */ /* 0x000fe20001800000 */
[----:B------:R-:W-:Y:S01]  /*0eb0*/  FFMA R27, R12, R50, R27 ;  /* 0x000000320c1b7223 */ /* 0x000fe2000000001b */
[----:B------:R-:W-:Y:S02]  /*0ec0*/  FSEL R16, R16, RZ, P3 ;  /* 0x000000ff10107208 */ /* 0x000fe40001800000 */
[C---:B------:R-:W-:Y:S02]  /*0ed0*/  IADD3 R51, R3.reuse, 0x80, RZ ;  /* 0x0000008003337810 */ /* 0x040fe40007ffe0ff */
[----:B------:R-:W-:Y:S02]  /*0ee0*/  PRMT R14, R14, 0x7632, R14 ;  /* 0x000076320e0e7816 */ /* 0x000fe4000000000e */
[----:B------:R-:W-:-:S02]  /*0ef0*/  ISETP.LT.AND P5, PT, R3, 0x80, !P0 ;  /* 0x000000800300780c */ /* 0x000fc400047a1270 */
[----:B------:R-:W-:Y:S02]  /*0f00*/  FSEL R19, R19, RZ, P3 ;  /* 0x000000ff13137208 */ /* 0x000fe40001800000 */
[----:B------:R-:W-:Y:S02]  /*0f10*/  SEL R21, R21, RZ, P4 ;  /* 0x000000ff15157207 */ /* 0x000fe40002000000 */
[----:B------:R-:W-:Y:S02]  /*0f20*/  FSEL R13, R13, RZ, P3 ;  /* 0x000000ff0d0d7208 */ /* 0x000fe40001800000 */
[C---:B------:R-:W-:Y:S02]  /*0f30*/  IADD3 R55, R7.reuse, 0x80, RZ ;  /* 0x0000008007377810 */ /* 0x040fe40007ffe0ff */
[----:B------:R-:W-:Y:S02]  /*0f40*/  IADD3 R53, R7, 0x84, RZ ;  /* 0x0000008407357810 */ /* 0x000fe40007ffe0ff */
[----:B--2---:R-:W-:-:S02]  /*0f50*/  SEL R28, R28, RZ, P2 ;  /* 0x000000ff1c1c7207 */ /* 0x004fc40001000000 */
[----:B------:R-:W-:-:S03]  /*0f60*/  SEL R29, R29, RZ, P2 ;  /* 0x000000ff1d1d7207 */ /* 0x000fc60001000000 */
[----:B------:R-:W-:Y:S01]  /*0f70*/  FFMA R49, R49, R28, R26 ;  /* 0x0000001c31317223 */ /* 0x000fe2000000001a */
[----:B------:R-:W-:Y:S01]  /*0f80*/  LEA.HI R26, R11, R38, RZ, 0xd ;  /* 0x000000260b1a7211 */ /* 0x000fe200078f68ff */
[----:B------:R-:W-:Y:S02]  /*0f90*/  IMAD.U32 R11, R9, 0x10000, RZ ;  /* 0x00010000090b7824 */ /* 0x000fe400078e00ff */
[----:B------:R-:W-:Y:S01]  /*0fa0*/  IMAD.U32 R9, R8, 0x10000, RZ ;  /* 0x0001000008097824 */ /* 0x000fe200078e00ff */
[----:B------:R-:W-:-:S03]  /*0fb0*/  SEL R30, R30, RZ, P2 ;  /* 0x000000ff1e1e7207 */ /* 0x000fc60001000000 */
[----:B------:R-:W-:Y:S01]  /*0fc0*/  FFMA R48, R9, R29, R48 ;  /* 0x0000001d09307223 */ /* 0x000fe20000000030 */
[----:B------:R-:W-:Y:S01]  /*0fd0*/  LOP3.LUT R9, R26, 0xffe000, RZ, 0xc0, !PT ;  /* 0x00ffe0001a097812 */ /* 0x000fe200078ec0ff */
[----:B------:R-:W-:Y:S01]  /*0fe0*/  FFMA R50, R11, R30, R18 ;  /* 0x0000001e0b327223 */ /* 0x000fe20000000012 */
[----:B------:R-:W-:Y:S01]  /*0ff0*/  SEL R12, R31, RZ, P2 ;  /* 0x000000ff1f0c7207 */ /* 0x000fe20001000000 */
[----:B------:R-:W-:Y:S02]  /*1000*/  IMAD.U32 R31, R10, 0x10000, RZ ;  /* 0x000100000a1f7824 */ /* 0x000fe400078e00ff */
[----:B------:R-:W-:Y:S02]  /*1010*/  IMAD.IADD R11, R38, 0x1, -R9 ;  /* 0x00000001260b7824 */ /* 0x000fe400078e0a09 */
[----:B------:R-:W-:Y:S01]  /*1020*/  FFMA R30, R31, R12, R16 ;  /* 0x0000000c1f1e7223 */ /* 0x000fe20000000010 */
[----:B---3--:R-:W-:Y:S01]  /*1030*/  SEL R32, R32, RZ, P2 ;  /* 0x000000ff20207207 */ /* 0x008fe20001000000 */
[----:B------:R-:W-:-:S02]  /*1040*/  IMAD R12, R11, 0x100, R36 ;  /* 0x000001000b0c7824 */ /* 0x000fc400078e0224 */
[----:B------:R-:W-:Y:S02]  /*1050*/  IMAD.U32 R8, R15, 0x10000, RZ ;  /* 0x000100000f087824 */ /* 0x000fe400078e00ff */
[----:B------:R-:W-:Y:S02]  /*1060*/  IMAD.MOV.U32 R28, RZ, RZ, 0x2 ;  /* 0x00000002ff1c7424 */ /* 0x000fe400078e00ff */
[----:B------:R-:W-:Y:S01]  /*1070*/  IMAD.IADD R17, R12, 0x1, R51 ;  /* 0x000000010c117824 */ /* 0x000fe200078e0233 */
[----:B------:R-:W-:Y:S01]  /*1080*/  FFMA R29, R8, R32, R19 ;  /* 0x00000020081d7223 */ /* 0x000fe20000000013 */
[----:B------:R-:W-:Y:S01]  /*1090*/  IMAD.U32 R12, R14, 0x10000, RZ ;  /* 0x000100000e0c7824 */ /* 0x000fe200078e00ff */
[----:B------:R-:W-:Y:S01]  /*10a0*/  CS2R R8, SRZ ;  /* 0x0000000000087805 */ /* 0x000fe2000001ff00 */
[----:B------:R-:W-:Y:S01]  /*10b0*/  CS2R R10, SRZ ;  /* 0x00000000000a7805 */ /* 0x000fe2000001ff00 */
[----:B------:R-:W-:Y:S01]  /*10c0*/  IMAD.WIDE R16, R17, R28, c[0x0][0x160] ;  /* 0x0000580011107625 */ /* 0x000fe200078e021c */
[----:B------:R-:W-:-:S02]  /*10d0*/  SEL R31, R34, RZ, P2 ;  /* 0x000000ff221f7207 */ /* 0x000fc40001000000 */
[----:B------:R-:W-:Y:S01]  /*10e0*/  LOP3.LUT R12, R12, 0x80000000, RZ, 0x3c, !PT ;  /* 0x800000000c0c7812 */ /* 0x000fe200078e3cff */
[----:B------:R-:W-:Y:S01]  /*10f0*/  IMAD.U32 R14, R22, 0x10000, RZ ;  /* 0x00010000160e7824 */ /* 0x000fe200078e00ff */
[----:B------:R-:W-:Y:S01]  /*1100*/  PRMT R15, R15, 0x7632, R15 ;  /* 0x000076320f0f7816 */ /* 0x000fe2000000000f */
[----:B------:R0:W2:Y:S01]  /*1110*/  @P5 LDG.E.EL.128 R8, [R16.64] ;  /* 0x0000000410085981 */ /* 0x0000a2000c2e1d00 */
[----:B------:R-:W-:Y:S01]  /*1120*/  IMAD.MOV.U32 R26, RZ, RZ, 0x4 ;  /* 0x00000004ff1a7424 */ /* 0x000fe200078e00ff */
[----:B------:R-:W-:Y:S01]  /*1130*/  FFMA R21, R12, R21, RZ ;  /* 0x000000150c157223 */ /* 0x000fe200000000ff */
[----:B------:R-:W-:Y:S01]  /*1140*/  FFMA R31, R14, R31, R13 ;  /* 0x0000001f0e1f7223 */ /* 0x000fe2000000000d */
[----:B------:R-:W-:Y:S01]  /*1150*/  IMAD.U32 R32, R15, 0x10000, RZ ;  /* 0x000100000f207824 */ /* 0x000fe200078e00ff */
[----:B------:R-:W-:Y:S01]  /*1160*/  CS2R R12, SRZ ;  /* 0x00000000000c7805 */ /* 0x000fe2000001ff00 */
[----:B------:R-:W-:Y:S01]  /*1170*/  CS2R R14, SRZ ;  /* 0x00000000000e7805 */ /* 0x000fe2000001ff00 */
[----:B------:R-:W-:Y:S01]  /*1180*/  IMAD.WIDE R54, R55, R26, c[0x0][0x170] ;  /* 0x00005c0037367625 */ /* 0x000fe200078e021a */
[----:B------:R-:W-:Y:S01]  /*1190*/  CS2R R18, SRZ ;  /* 0x0000000000127805 */ /* 0x000fe2000001ff00 */
[----:B0-----:R-:W-:-:S02]  /*11a0*/  CS2R R16, SRZ ;  /* 0x0000000000107805 */ /* 0x001fc4000001ff00 */
[----:B------:R-:W-:Y:S01]  /*11b0*/  IMAD.WIDE R52, R53, R26, c[0x0][0x170] ;  /* 0x00005c0035347625 */ /* 0x000fe200078e021a */
[----:B------:R0:W3:Y:S04]  /*11c0*/  @P5 LDG.E.EL.128 R12, [R54.64] ;  /* 0x00000004360c5981 */ /* 0x0000e8000c2e1d00 */
[----:B------:R1:W4:Y:S01]  /*11d0*/  @P5 LDG.E.EL.128 R16, [R52.64] ;  /* 0x0000000434105981 */ /* 0x000322000c2e1d00 */
[----:B------:R-:W-:-:S05]  /*11e0*/  PRMT R20, R20, 0x7632, R20 ;  /* 0x0000763214147816 */ /* 0x000fca0000000014 */
[----:B------:R-:W-:Y:S01]  /*11f0*/  IMAD.U32 R20, R20, 0x10000, RZ ;  /* 0x0001000014147824 */ /* 0x000fe200078e00ff */
[----:B------:R-:W-:-:S04]  /*1200*/  SEL R23, R23, RZ, P4 ;  /* 0x000000ff17177207 */ /* 0x000fc80002000000 */
[----:B------:R-:W-:Y:S02]  /*1210*/  LOP3.LUT R20, R20, 0x80000000, RZ, 0x3c, !PT ;  /* 0x8000000014147812 */ /* 0x000fe400078e3cff */
[----:B------:R-:W-:Y:S02]  /*1220*/  SEL R33, R33, RZ, P2 ;  /* 0x000000ff21217207 */ /* 0x000fe40001000000 */
[----:B------:R-:W-:Y:S01]  /*1230*/  FSEL R21, R21, RZ, P3 ;  /* 0x000000ff15157208 */ /* 0x000fe20001800000 */
[----:B------:R-:W-:Y:S01]  /*1240*/  FFMA R20, R20, R23, RZ ;  /* 0x0000001714147223 */ /* 0x000fe200000000ff */
[----:B------:R-:W-:Y:S02]  /*1250*/  PRMT R22, R22, 0x7632, R22 ;  /* 0x0000763216167816 */ /* 0x000fe40000000016 */
[----:B------:R-:W-:Y:S01]  /*1260*/  SEL R35, R35, RZ, P2 ;  /* 0x000000ff23237207 */ /* 0x000fe20001000000 */
[----:B------:R-:W-:Y:S01]  /*1270*/  FFMA R32, R32, R33, R21 ;  /* 0x0000002120207223 */ /* 0x000fe20000000015 */
[----:B------:R-:W-:Y:S01]  /*1280*/  FSEL R20, R20, RZ, P3 ;  /* 0x000000ff14147208 */ /* 0x000fe20001800000 */
[----:B------:R-:W-:-:S04]  /*1290*/  IMAD.U32 R33, R22, 0x10000, RZ ;  /* 0x0001000016217824 */ /* 0x000fc800078e00ff */
[----:B------:R-:W-:Y:S01]  /*12a0*/  FFMA R33, R33, R35, R20 ;  /* 0x0000002321217223 */ /* 0x000fe20000000014 */
[----:B0-----:R-:W-:Y:S01]  /*12b0*/  IMAD.IADD R55, R42, 0x1, R51 ;  /* 0x000000012a377824 */ /* 0x001fe200078e0233 */
[----:B------:R-:W-:-:S03]  /*12c0*/  ISETP.LT.AND P2, PT, R3, 0x80, !P1 ;  /* 0x000000800300780c */ /* 0x000fc60004f41270 */
[----:B------:R-:W-:Y:S01]  /*12d0*/  IMAD.WIDE R54, R55, R28, c[0x0][0x160] ;  /* 0x0000580037367625 */ /* 0x000fe200078e021c */
[----:B--2---:R-:W-:Y:S02]  /*12e0*/  SEL R8, R8, RZ, P5 ;  /* 0x000000ff08087207 */ /* 0x004fe40002800000 */
[----:B------:R-:W-:Y:S02]  /*12f0*/  SEL R9, R9, RZ, P5 ;  /* 0x000000ff09097207 */ /* 0x000fe40002800000 */
[----:B------:R-:W-:Y:S01]  /*1300*/  SEL R20, R10, RZ, P5 ;  /* 0x000000ff0a147207 */ /* 0x000fe20002800000 */
[C---:B-1----:R-:W-:Y:S01]  /*1310*/  IMAD.U32 R52, R8.reuse, 0x10000, RZ ;  /* 0x0001000008347824 */ /* 0x042fe200078e00ff */
[----:B------:R-:W-:Y:S01]  /*1320*/  PRMT R8, R8, 0x7632, R8 ;  /* 0x0000763208087816 */ /* 0x000fe20000000008 */
[C---:B------:R-:W-:Y:S01]  /*1330*/  IMAD.U32 R51, R9.reuse, 0x10000, RZ ;  /* 0x0001000009337824 */ /* 0x040fe200078e00ff */
[----:B------:R-:W-:Y:S02]  /*1340*/  PRMT R9, R9, 0x7632, R9 ;  /* 0x0000763209097816 */ /* 0x000fe40000000009 */
[----:B------:R-:W-:-:S02]  /*1350*/  PRMT R10, R20, 0x7632, R10 ;  /* 0x00007632140a7816 */ /* 0x000fc4000000000a */
[----:B---3--:R-:W-:Y:S02]  /*1360*/  SEL R21, R12, RZ, P5 ;  /* 0x000000ff0c157207 */ /* 0x008fe40002800000 */
[----:B------:R-:W-:Y:S01]  /*1370*/  SEL R34, R11, RZ, P5 ;  /* 0x000000ff0b227207 */ /* 0x000fe20002800000 */
[----:B------:R-:W-:Y:S01]  /*1380*/  IMAD.U32 R8, R8, 0x10000, RZ ;  /* 0x0001000008087824 */ /* 0x000fe200078e00ff */
[----:B------:R-:W-:Y:S01]  /*1390*/  SEL R13, R13, RZ, P5 ;  /* 0x000000ff0d0d7207 */ /* 0x000fe20002800000 */
[----:B------:R-:W-:Y:S01]  /*13a0*/  IMAD.U32 R9, R9, 0x10000, RZ ;  /* 0x0001000009097824 */ /* 0x000fe200078e00ff */
[----:B------:R-:W-:Y:S01]  /*13b0*/  SEL R12, R15, RZ, P5 ;  /* 0x000000ff0f0c7207 */ /* 0x000fe20002800000 */
[----:B------:R-:W-:Y:S01]  /*13c0*/  IMAD.U32 R22, R20, 0x10000, RZ ;  /* 0x0001000014167824 */ /* 0x000fe200078e00ff */
[----:B----4-:R-:W-:Y:S01]  /*13d0*/  SEL R11, R16, RZ, P5 ;  /* 0x000000ff100b7207 */ /* 0x010fe20002800000 */
[----:B------:R-:W-:Y:S01]  /*13e0*/  IMAD.U32 R10, R10, 0x10000, RZ ;  /* 0x000100000a0a7824 */ /* 0x000fe200078e00ff */
[----:B------:R-:W-:Y:S01]  /*13f0*/  SEL R17, R17, RZ, P5 ;  /* 0x000000ff11117207 */ /* 0x000fe20002800000 */
[----:B------:R-:W-:Y:S01]  /*1400*/  FMUL R52, R52, R21 ;  /* 0x0000001534347220 */ /* 0x000fe20000400000 */
[----:B------:R-:W-:Y:S01]  /*1410*/  SEL R14, R14, RZ, P5 ;  /* 0x000000ff0e0e7207 */ /* 0x000fe20002800000 */
[----:B------:R-:W-:Y:S01]  /*1420*/  FMUL R42, R8, R13 ;  /* 0x0000000d082a7220 */ /* 0x000fe20000400000 */
[----:B------:R-:W-:Y:S01]  /*1430*/  FMUL R35, R9, R12 ;  /* 0x0000000c09237220 */ /* 0x000fe20000400000 */
[----:B------:R-:W-:Y:S01]  /*1440*/  FMUL R22, R22, R11 ;  /* 0x0000000b16167220 */ /* 0x000fe20000400000 */
[----:B------:R-:W-:Y:S01]  /*1450*/  FMUL R16, R10, R17 ;  /* 0x000000110a107220 */ /* 0x000fe20000400000 */
[----:B------:R-:W-:Y:S01]  /*1460*/  CS2R R8, SRZ ;  /* 0x0000000000087805 */ /* 0x000fe2000001ff00 */
[----:B------:R-:W-:Y:S01]  /*1470*/  CS2R R10, SRZ ;  /* 0x00000000000a7805 */ /* 0x000fe2000001ff00 */
[----:B------:R-:W-:Y:S01]  /*1480*/  IADD3 R21, R41, 0x80, RZ ;  /* 0x0000008029157810 */ /* 0x000fe20007ffe0ff */
[----:B------:R-:W-:Y:S01]  /*1490*/  FMUL R51, R51, R14 ;  /* 0x0000000e33337220 */ /* 0x000fe20000400000 */
[----:B------:R-:W-:Y:S01]  /*14a0*/  CS2R R12, SRZ ;  /* 0x00000000000c7805 */ /* 0x000fe2000001ff00 */
[----:B------:R-:W-:-:S02]  /*14b0*/  CS2R R14, SRZ ;  /* 0x00000000000e7805 */ /* 0x000fc4000001ff00 */
[----:B------:R-:W-:Y:S01]  /*14c0*/  IMAD.WIDE R20, R21, R26, c[0x0][0x170] ;  /* 0x00005c0015147625 */ /* 0x000fe200078e021a */
[----:B------:R-:W2:Y:S04]  /*14d0*/  @P2 LDG.E.EL.128 R8, [R54.64] ;  /* 0x0000000436082981 */ /* 0x000ea8000c2e1d00 */
[----:B------:R0:W3:Y:S01]  /*14e0*/  @P2 LDG.E.EL.128 R12, [R20.64] ;  /* 0x00000004140c2981 */ /* 0x0000e2000c2e1d00 */
[----:B------:R-:W-:Y:S01]  /*14f0*/  SEL R18, R18, RZ, P5 ;  /* 0x000000ff12127207 */ /* 0x000fe20002800000 */
[C---:B------:R-:W-:Y:S01]  /*1500*/  IMAD.U32 R23, R34.reuse, 0x10000, RZ ;  /* 0x0001000022177824 */ /* 0x040fe200078e00ff */
[----:B------:R-:W-:Y:S02]  /*1510*/  PRMT R34, R34, 0x7632, R34 ;  /* 0x0000763222227816 */ /* 0x000fe40000000022 */
[----:B------:R-:W-:Y:S01]  /*1520*/  FSEL R51, R51, RZ, P5 ;  /* 0x000000ff33337208 */ /* 0x000fe20002800000 */
[----:B------:R-:W-:Y:S01]  /*1530*/  FMUL R23, R23, R18 ;  /* 0x0000001217177220 */ /* 0x000fe20000400000 */
[----:B------:R-:W-:Y:S01]  /*1540*/  SEL R19, R19, RZ, P5 ;  /* 0x000000ff13137207 */ /* 0x000fe20002800000 */
[----:B------:R-:W-:Y:S01]  /*1550*/  IMAD.U32 R18, R34, 0x10000, RZ ;  /* 0x0001000022127824 */ /* 0x000fe200078e00ff */
[----:B------:R-:W-:Y:S01]  /*1560*/  FSEL R53, R52, RZ, P5 ;  /* 0x000000ff34357208 */ /* 0x000fe20002800000 */
[----:B------:R-:W-:Y:S01]  /*1570*/  FADD R44, R44, R51 ;  /* 0x000000332c2c7221 */ /* 0x000fe20000000000 */
[----:B------:R-:W-:Y:S01]  /*1580*/  IMAD.SHL.U32 R51, R5, 0x4, RZ ;  /* 0x0000000405337824 */ /* 0x000fe200078e00ff */
[----:B------:R-:W-:Y:S01]  /*1590*/  FMUL R18, R18, R19 ;  /* 0x0000001312127220 */ /* 0x000fe20000400000 */
[----:B0-----:R-:W-:Y:S01]  /*15a0*/  IADD3 R21, R41, 0x84, RZ ;  /* 0x0000008429157810 */ /* 0x001fe20007ffe0ff */
[----:B------:R-:W-:Y:S01]  /*15b0*/  FADD R46, R46, R53 ;  /* 0x000000352e2e7221 */ /* 0x000fe20000000000 */
[----:B------:R-:W-:-:S02]  /*15c0*/  SHF.R.S32.HI R53, RZ, 0x17, R2 ;  /* 0x00000017ff357819 */ /* 0x000fc40000011402 */
[----:B------:R-:W-:Y:S01]  /*15d0*/  LOP3.LUT R51, R51, 0xfc, RZ, 0xc0, !PT ;  /* 0x000000fc33337812 */ /* 0x000fe200078ec0ff */
[----:B------:R-:W-:Y:S01]  /*15e0*/  IMAD.WIDE R20, R21, R26, c[0x0][0x170] ;  /* 0x00005c0015147625 */ /* 0x000fe200078e021a */
[----:B------:R-:W-:Y:S02]  /*15f0*/  SGXT R53, R53, 0x1 ;  /* 0x000000013535781a */ /* 0x000fe40000000200 */
[----:B------:R-:W-:-:S04]  /*1600*/  PRMT R2, R51, 0x6540, R2 ;  /* 0x0000654033027816 */ /* 0x000fc80000000002 */
[----:B------:R-:W-:Y:S02]  /*1610*/  LEA.HI R53, R53, R2, RZ, 0xd ;  /* 0x0000000235357211 */ /* 0x000fe400078f68ff */
[----:B------:R-:W-:-:S03]  /*1620*/  FSEL R42, R42, RZ, P5 ;  /* 0x000000ff2a2a7208 */ /* 0x000fc60002800000 */
[----:B------:R-:W-:Y:S02]  /*1630*/  IMAD.SHL.U32 R53, R53, 0x40, RZ ;  /* 0x0000004035357824 */ /* 0x000fe400078e00ff */
[----:B------:R-:W-:-:S03]  /*1640*/  FADD R45, R45, R42 ;  /* 0x0000002a2d2d7221 */ /* 0x000fc60000000000 */
[----:B------:R-:W-:Y:S02]  /*1650*/  LOP3.LUT R53, R53, 0xfff80000, RZ, 0xc0, !PT ;  /* 0xfff8000035357812 */ /* 0x000fe400078ec0ff */
[----:B------:R-:W-:-:S05]  /*1660*/  FSEL R22, R22, RZ, P5 ;  /* 0x000000ff16167208 */ /* 0x000fca0002800000 */
[----:B------:R-:W-:Y:S01]  /*1670*/  FADD R47, R47, R22 ;  /* 0x000000162f2f7221 */ /* 0x000fe20000000000 */
[----:B------:R-:W-:Y:S02]  /*1680*/  FSEL R18, R18, RZ, P5 ;  /* 0x000000ff12127208 */ /* 0x000fe40002800000 */
[----:B--2---:R-:W-:Y:S02]  /*1690*/  SEL R8, R8, RZ, P2 ;  /* 0x000000ff08087207 */ /* 0x004fe40001000000 */
[----:B------:R-:W-:Y:S02]  /*16a0*/  SEL R9, R9, RZ, P2 ;  /* 0x000000ff09097207 */ /* 0x000fe40001000000 */
[----:B---3--:R-:W-:Y:S01]  /*16b0*/  SEL R12, R12, RZ, P2 ;  /* 0x000000ff0c0c7207 */ /* 0x008fe20001000000 */
[C---:B------:R-:W-:Y:S01]  /*16c0*/  IMAD.U32 R17, R8.reuse, 0x10000, RZ ;  /* 0x0001000008117824 */ /* 0x040fe200078e00ff */
[----:B------:R-:W-:-:S03]  /*16d0*/  PRMT R8, R8, 0x7632, R8 ;  /* 0x0000763208087816 */ /* 0x000fc60000000008 */
[----:B------:R-:W-:Y:S01]  /*16e0*/  FMUL R17, R17, R12 ;  /* 0x0000000c11117220 */ /* 0x000fe20000400000 */
[C---:B------:R-:W-:Y:S01]  /*16f0*/  PRMT R12, R9.reuse, 0x7632, R12 ;  /* 0x00007632090c7816 */ /* 0x040fe2000000000c */
[----:B------:R-:W-:Y:S01]  /*1700*/  IMAD.U32 R19, R9, 0x10000, RZ ;  /* 0x0001000009137824 */ /* 0x000fe200078e00ff */
[----:B------:R-:W-:Y:S01]  /*1710*/  SEL R13, R13, RZ, P2 ;  /* 0x000000ff0d0d7207 */ /* 0x000fe20001000000 */
[----:B------:R-:W-:Y:S01]  /*1720*/  IMAD.U32 R8, R8, 0x10000, RZ ;  /* 0x0001000008087824 */ /* 0x000fe200078e00ff */
[----:B------:R-:W-:Y:S01]  /*1730*/  SEL R14, R14, RZ, P2 ;  /* 0x000000ff0e0e7207 */ /* 0x000fe20001000000 */
[----:B------:R-:W-:Y:S01]  /*1740*/  IMAD.U32 R12, R12, 0x10000, RZ ;  /* 0x000100000c0c7824 */ /* 0x000fe200078e00ff */
[----:B------:R-:W-:Y:S01]  /*1750*/  SEL R15, R15, RZ, P2 ;  /* 0x000000ff0f0f7207 */ /* 0x000fe20001000000 */
[----:B------:R-:W-:Y:S02]  /*1760*/  FMUL R9, R8, R13 ;  /* 0x0000000d08097220 */ /* 0x000fe40000400000 */
[----:B------:R-:W-:-:S02]  /*1770*/  FMUL R19, R19, R14 ;  /* 0x0000000e13137220 */ /* 0x000fc40000400000 */
[----:B------:R-:W-:Y:S02]  /*1780*/  FMUL R34, R12, R15 ;  /* 0x0000000f0c227220 */ /* 0x000fe40000400000 */
[----:B------:R-:W-:Y:S01]  /*1790*/  CS2R R12, SRZ ;  /* 0x00000000000c7805 */ /* 0x000fe2000001ff00 */
[----:B------:R-:W-:-:S06]  /*17a0*/  CS2R R14, SRZ ;  /* 0x00000000000e7805 */ /* 0x000fcc000001ff00 */
[----:B------:R0:W2:Y:S02]  /*17b0*/  @P2 LDG.E.EL.128 R12, [R20.64] ;  /* 0x00000004140c2981 */ /* 0x0000a4000c2e1d00 */
[----:B0-----:R-:W-:-:S04]  /*17c0*/  SHF.R.S32.HI R21, RZ, 0x1f, R2 ;  /* 0x0000001fff157819 */ /* 0x001fc80000011402 */
[----:B------:R-:W-:-:S04]  /*17d0*/  LEA.HI R21, R21, R2, RZ, 0xb ;  /* 0x0000000215157211 */ /* 0x000fc800078f58ff */
[----:B------:R-:W-:Y:S02]  /*17e0*/  LOP3.LUT R42, R21, 0xfffff800, RZ, 0xc0, !PT ;  /* 0xfffff800152a7812 */ /* 0x000fe400078ec0ff */
[----:B------:R-:W-:Y:S02]  /*17f0*/  SHF.R.U32.HI R8, RZ, 0x6, R5 ;  /* 0x00000006ff087819 */ /* 0x000fe40000011605 */
[----:B------:R-:W-:Y:S02]  /*1800*/  IADD3 R42, R53, R2, -R42 ;  /* 0x00000002352a7210 */ /* 0x000fe40007ffe82a */
[----:B------:R-:W-:Y:S02]  /*1810*/  SHF.R.S32.HI R2, RZ, 0xb, R21 ;  /* 0x0000000bff027819 */ /* 0x000fe40000011415 */
[----:B------:R-:W-:Y:S02]  /*1820*/  SGXT.U32 R8, R8, 0x2 ;  /* 0x000000020808781a */ /* 0x000fe40000000000 */
[----:B------:R-:W-:-:S02]  /*1830*/  LOP3.LUT R2, R2, 0x80000003, RZ, 0xc0, !PT ;  /* 0x8000000302027812 */ /* 0x000fc400078ec0ff */
[----:B------:R-:W-:Y:S02]  /*1840*/  LOP3.LUT R5, R37, R8, RZ, 0xfc, !PT ;  /* 0x0000000825057212 */ /* 0x000fe400078efcff */
[----:B------:R-:W-:Y:S02]  /*1850*/  ISETP.NE.AND P3, PT, R2, 0x2, PT ;  /* 0x000000020200780c */ /* 0x000fe40003f65270 */
[----:B------:R-:W-:Y:S02]  /*1860*/  FSEL R2, R35, RZ, P5 ;  /* 0x000000ff23027208 */ /* 0x000fe40002800000 */
[C---:B------:R-:W-:Y:S01]  /*1870*/  ISETP.LT.AND P6, PT, R5.reuse, 0x100, !P3 ;  /* 0x000001000500780c */ /* 0x040fe20005fc1270 */
[----:B------:R-:W-:Y:S01]  /*1880*/  IMAD R53, R5, 0x800, R42 ;  /* 0x0000080005357824 */ /* 0x000fe200078e022a */
[----:B------:R-:W-:Y:S01]  /*1890*/  FSEL R5, R16, RZ, P5 ;  /* 0x000000ff10057208 */ /* 0x000fe20002800000 */
[----:B------:R-:W-:Y:S01]  /*18a0*/  FADD R43, R43, R2 ;  /* 0x000000022b2b7221 */ /* 0x000fe20000000000 */
[----:B------:R-:W-:Y:S01]  /*18b0*/  FSEL R16, R17, RZ, P2 ;  /* 0x000000ff11107208 */ /* 0x000fe20001000000 */
[----:B------:R-:W-:Y:S01]  /*18c0*/  CS2R R20, SRZ ;  /* 0x0000000000147805 */ /* 0x000fe2000001ff00 */
[----:B------:R-:W-:-:S02]  /*18d0*/  FSEL R2, R23, RZ, P5 ;  /* 0x000000ff17027208 */ /* 0x000fc40002800000 */
[----:B------:R-:W-:Y:S01]  /*18e0*/  LOP3.LUT R17, R37, 0x4, R8, 0xfe, !PT ;  /* 0x0000000425117812 */ /* 0x000fe200078efe08 */
[----:B------:R-:W-:Y:S01]  /*18f0*/  CS2R R22, SRZ ;  /* 0x0000000000167805 */ /* 0x000fe2000001ff00 */
[-C--:B------:R-:W-:Y:S01]  /*1900*/  IMAD.WIDE R52, R53, R26.reuse, c[0x0][0x178] ;  /* 0x00005e0035347625 */ /* 0x080fe200078e021a */
[----:B------:R-:W-:Y:S02]  /*1910*/  FSEL R19, R19, RZ, P2 ;  /* 0x000000ff13137208 */ /* 0x000fe40001000000 */
[----:B------:R-:W-:Y:S01]  /*1920*/  ISETP.LT.AND P4, PT, R17, 0x100, !P3 ;  /* 0x000001001100780c */ /* 0x000fe20005f81270 */
[----:B------:R-:W-:Y:S01]  /*1930*/  FADD R2, R25, R2 ;  /* 0x0000000219027221 */ /* 0x000fe20000000000 */
[----:B------:R0:W3:Y:S01]  /*1940*/  @P6 LDG.E.EL.128 R20, [R52.64] ;  /* 0x0000000434146981 */ /* 0x0000e2000c2e1d00 */
[----:B------:R-:W-:Y:S01]  /*1950*/  IMAD R25, R17, 0x800, R42 ;  /* 0x0000080011197824 */ /* 0x000fe200078e022a */
[----:B------:R-:W-:Y:S01]  /*1960*/  FADD R35, R27, R18 ;  /* 0x000000121b237221 */ /* 0x000fe20000000000 */
[----:B------:R-:W-:Y:S01]  /*1970*/  FADD R49, R49, R16 ;  /* 0x0000001031317221 */ /* 0x000fe20000000000 */
[----:B------:R-:W-:Y:S01]  /*1980*/  FADD R50, R50, R19 ;  /* 0x0000001332327221 */ /* 0x000fe20000000000 */
[----:B------:R-:W-:Y:S01]  /*1990*/  FADD R5, R24, R5 ;  /* 0x0000000518057221 */ /* 0x000fe20000000000 */
[----:B------:R-:W-:Y:S01]  /*19a0*/  CS2R R16, SRZ ;  /* 0x0000000000107805 */ /* 0x000fe2000001ff00 */
[----:B------:R-:W-:Y:S01]  /*19b0*/  CS2R R18, SRZ ;  /* 0x0000000000127805 */ /* 0x000fe2000001ff00 */
[----:B------:R-:W-:-:S05]  /*19c0*/  IMAD.WIDE R24, R25, R26, c[0x0][0x178] ;  /* 0x00005e0019187625 */ /* 0x000fca00078e021a */
[----:B------:R1:W4:Y:S01]  /*19d0*/  @P4 LDG.E.EL.128 R16, [R24.64] ;  /* 0x0000000418104981 */ /* 0x000322000c2e1d00 */
[----:B------:R-:W-:Y:S01]  /*19e0*/  FSEL R9, R9, RZ, P2 ;  /* 0x000000ff09097208 */ /* 0x000fe20001000000 */
[----:B------:R-:W-:-:S04]  /*19f0*/  IMAD R51, R51, 0x11, RZ ;  /* 0x0000001133337824 */ /* 0x000fc800078e02ff */
[----:B------:R-:W-:Y:S01]  /*1a00*/  FADD R48, R48, R9 ;  /* 0x0000000930307221 */ /* 0x000fe20000000000 */
[----:B------:R-:W-:Y:S02]  /*1a10*/  LOP3.LUT R9, R37, 0x8, R8, 0xfe, !PT ;  /* 0x0000000825097812 */ /* 0x000fe400078efe08 */
[----:B0-----:R-:W-:Y:S02]  /*1a20*/  LOP3.LUT R52, R51, R8, RZ, 0xfc, !PT ;  /* 0x0000000833347212 */ /* 0x001fe400078efcff */
[C---:B------:R-:W-:Y:S01]  /*1a30*/  ISETP.LT.AND P5, PT, R9.reuse, 0x100, !P3 ;  /* 0x000001000900780c */ /* 0x040fe20005fa1270 */
[----:B-1----:R-:W-:Y:S01]  /*1a40*/  IMAD R25, R9, 0x800, R42 ;  /* 0x0000080009197824 */ /* 0x002fe200078e022a */
[----:B------:R-:W-:-:S03]  /*1a50*/  LOP3.LUT R37, R37, 0xc, R8, 0xfe, !PT ;  /* 0x0000000c25257812 */ /* 0x000fc600078efe08 */
[----:B------:R-:W-:-:S04]  /*1a60*/  IMAD.WIDE R24, R25, R26, c[0x0][0x178] ;  /* 0x00005e0019187625 */ /* 0x000fc800078e021a */
[----:B------:R-:W-:Y:S01]  /*1a70*/  IMAD R27, R37, 0x800, R42 ;  /* 0x00000800251b7824 */ /* 0x000fe200078e022a */
[----:B---3--:R-:W-:Y:S02]  /*1a80*/  SEL R20, R20, RZ, P6 ;  /* 0x000000ff14147207 */ /* 0x008fe40003000000 */
[----:B------:R-:W-:Y:S02]  /*1a90*/  SEL R21, R21, RZ, P6 ;  /* 0x000000ff15157207 */ /* 0x000fe40003000000 */
[----:B------:R-:W-:Y:S02]  /*1aa0*/  FSEL R53, R20, RZ, !P3 ;  /* 0x000000ff14357208 */ /* 0x000fe40005800000 */
[----:B------:R-:W-:Y:S02]  /*1ab0*/  SEL R22, R22, RZ, P6 ;  /* 0x000000ff16167207 */ /* 0x000fe40003000000 */
[----:B------:R-:W-:Y:S01]  /*1ac0*/  SEL R54, R23, RZ, P6 ;  /* 0x000000ff17367207 */ /* 0x000fe20003000000 */
[----:B------:R0:W-:Y:S01]  /*1ad0*/  STS [R52.X4], R53 ;  /* 0x0000003534007388 */ /* 0x0001e20000004800 */
[----:B------:R-:W-:-:S02]  /*1ae0*/  FSEL R55, R21, RZ, !P3 ;  /* 0x000000ff15377208 */ /* 0x000fc40005800000 */
[----:B------:R-:W-:Y:S01]  /*1af0*/  FSEL R57, R22, RZ, !P3 ;  /* 0x000000ff16397208 */ /* 0x000fe20005800000 */
[----:B------:R-:W-:Y:S01]  /*1b00*/  CS2R R20, SRZ ;  /* 0x0000000000147805 */ /* 0x000fe2000001ff00 */
[----:B------:R-:W-:Y:S01]  /*1b10*/  ISETP.LT.AND P6, PT, R37, 0x100, !P3 ;  /* 0x000001002500780c */ /* 0x000fe20005fc1270 */
[----:B------:R-:W-:Y:S01]  /*1b20*/  CS2R R22, SRZ ;  /* 0x0000000000167805 */ /* 0x000fe2000001ff00 */
[----:B----4-:R-:W-:Y:S02]  /*1b30*/  SEL R17, R17, RZ, P4 ;  /* 0x000000ff11117207 */ /* 0x010fe40002000000 */
[----:B0-----:R-:W-:Y:S02]  /*1b40*/  SEL R53, R16, RZ, P4 ;  /* 0x000000ff10357207 */ /* 0x001fe40002000000 */
[----:B------:R-:W-:Y:S01]  /*1b50*/  LOP3.LUT R16, R8, 0x4, RZ, 0xfc, !PT ;  /* 0x0000000408107812 */ /* 0x000fe200078efcff */
[----:B------:R0:W3:Y:S01]  /*1b60*/  @P5 LDG.E.EL.128 R20, [R24.64] ;  /* 0x0000000418145981 */ /* 0x0000e2000c2e1d00 */
[----:B------:R-:W-:-:S03]  /*1b70*/  FSEL R42, R17, RZ, !P3 ;  /* 0x000000ff112a7208 */ /* 0x000fc60005800000 */
[----:B------:R-:W-:Y:S02]  /*1b80*/  IMAD.IADD R9, R16, 0x1, R51 ;  /* 0x0000000110097824 */ /* 0x000fe400078e0233 */
[----:B------:R-:W-:Y:S02]  /*1b90*/  IMAD.WIDE R16, R27, R26, c[0x0][0x178] ;  /* 0x00005e001b107625 */ /* 0x000fe400078e021a */
[----:B------:R-:W-:Y:S01]  /*1ba0*/  CS2R R26, SRZ ;  /* 0x00000000001a7805 */ /* 0x000fe2000001ff00 */
[----:B0-----:R-:W-:-:S06]  /*1bb0*/  CS2R R24, SRZ ;  /* 0x0000000000187805 */ /* 0x001fcc000001ff00 */
[----:B------:R0:W4:Y:S01]  /*1bc0*/  @P6 LDG.E.EL.128 R24, [R16.64] ;  /* 0x0000000410186981 */ /* 0x000122000c2e1d00 */
[----:B------:R-:W-:Y:S02]  /*1bd0*/  FSEL R37, R54, RZ, !P3 ;  /* 0x000000ff36257208 */ /* 0x000fe40005800000 */
[----:B------:R-:W-:Y:S01]  /*1be0*/  FSEL R53, R53, RZ, !P3 ;  /* 0x000000ff35357208 */ /* 0x000fe20005800000 */
[----:B------:R-:W-:Y:S04]  /*1bf0*/  STS [R52.X4+0x44], R55 ;  /* 0x0000443734007388 */ /* 0x000fe80000004800 */
[----:B------:R-:W-:Y:S04]  /*1c00*/  STS [R52.X4+0x88], R57 ;  /* 0x0000883934007388 */ /* 0x000fe80000004800 */
[----:B------:R1:W-:Y:S04]  /*1c10*/  STS [R52.X4+0xcc], R37 ;  /* 0x0000cc2534007388 */ /* 0x0003e80000004800 */
[----:B------:R-:W-:Y:S04]  /*1c20*/  STS [R52.X4+0x10], R53 ;  /* 0x0000103534007388 */ /* 0x000fe80000004800 */
[----:B------:R5:W-:Y:S01]  /*1c30*/  STS [R9.X4+0x44], R42 ;  /* 0x0000442a09007388 */ /* 0x000be20000004800 */
[----:B--2---:R-:W-:-:S02]  /*1c40*/  SEL R14, R14, RZ, P2 ;  /* 0x000000ff0e0e7207 */ /* 0x004fc40001000000 */
[----:B-1----:R-:W-:Y:S02]  /*1c50*/  SEL R37, R10, RZ, P2 ;  /* 0x000000ff0a257207 */ /* 0x002fe40001000000 */
[----:B0-----:R-:W-:Y:S02]  /*1c60*/  LOP3.LUT R16, R8, 0x8, RZ, 0xfc, !PT ;  /* 0x0000000808107812 */ /* 0x001fe400078efcff */
[----:B-----5:R-:W-:Y:S02]  /*1c70*/  SEL R42, R11, RZ, P2 ;  /* 0x000000ff0b2a7207 */ /* 0x020fe40001000000 */
[----:B------:R-:W-:Y:S02]  /*1c80*/  SEL R18, R18, RZ, P4 ;  /* 0x000000ff12127207 */ /* 0x000fe40002000000 */
[----:B------:R-:W-:Y:S01]  /*1c90*/  SEL R10, R19, RZ, P4 ;  /* 0x000000ff130a7207 */ /* 0x000fe20002000000 */
[----:B------:R-:W-:Y:S01]  /*1ca0*/  IMAD.U32 R11, R42, 0x10000, RZ ;  /* 0x000100002a0b7824 */ /* 0x000fe200078e00ff */
[----:B------:R-:W-:Y:S01]  /*1cb0*/  LOP3.LUT R8, R8, 0xc, RZ, 0xfc, !PT ;  /* 0x0000000c08087812 */ /* 0x000fe200078efcff */
[--C-:B------:R-:W-:Y:S01]  /*1cc0*/  IMAD.IADD R16, R16, 0x1, R51.reuse ;  /* 0x0000000110107824 */ /* 0x100fe200078e0233 */
[----:B------:R-:W-:Y:S01]  /*1cd0*/  FSEL R18, R18, RZ, !P3 ;  /* 0x000000ff12127208 */ /* 0x000fe20005800000 */
[----:B------:R-:W-:Y:S01]  /*1ce0*/  FMUL R14, R11, R14 ;  /* 0x0000000e0b0e7220 */ /* 0x000fe20000400000 */
[----:B------:R-:W-:Y:S01]  /*1cf0*/  FSEL R10, R10, RZ, !P3 ;  /* 0x000000ff0a0a7208 */ /* 0x000fe20005800000 */
[----:B------:R-:W-:-:S02]  /*1d00*/  IMAD.IADD R51, R8, 0x1, R51 ;  /* 0x0000000108337824 */ /* 0x000fc400078e0233 */
[----:B------:R-:W-:Y:S04]  /*1d10*/  STS [R9.X4+0x88], R18 ;  /* 0x0000881209007388 */ /* 0x000fe80000004800 */
[----:B------:R0:W-:Y:S01]  /*1d20*/  STS [R9.X4+0xcc], R10 ;  /* 0x0000cc0a09007388 */ /* 0x0001e20000004800 */
[----:B------:R-:W-:Y:S01]  /*1d30*/  SEL R12, R12, RZ, P2 ;  /* 0x000000ff0c0c7207 */ /* 0x000fe20001000000 */
[----:B------:R-:W-:-:S04]  /*1d40*/  IMAD.U32 R53, R37, 0x10000, RZ ;  /* 0x0001000025357824 */ /* 0x000fc800078e00ff */
[----:B------:R-:W-:Y:S01]  /*1d50*/  FMUL R12, R53, R12 ;  /* 0x0000000c350c7220 */ /* 0x000fe20000400000 */
[----:B---3--:R-:W-:Y:S02]  /*1d60*/  SEL R11, R20, RZ, P5 ;  /* 0x000000ff140b7207 */ /* 0x008fe40002800000 */
[----:B------:R-:W-:Y:S02]  /*1d70*/  SEL R8, R21, RZ, P5 ;  /* 0x000000ff15087207 */ /* 0x000fe40002800000 */
[----:B------:R-:W-:Y:S02]  /*1d80*/  SEL R17, R22, RZ, P5 ;  /* 0x000000ff16117207 */ /* 0x000fe40002800000 */
[----:B------:R-:W-:Y:S02]  /*1d90*/  SEL R19, R23, RZ, P5 ;  /* 0x000000ff17137207 */ /* 0x000fe40002800000 */
[----:B------:R-:W-:Y:S02]  /*1da0*/  ISETP.GT.AND P5, PT, R4, 0x2, PT ;  /* 0x000000020400780c */ /* 0x000fe40003fa4270 */
[----:B------:R-:W-:-:S02]  /*1db0*/  FSEL R11, R11, RZ, !P3 ;  /* 0x000000ff0b0b7208 */ /* 0x000fc40005800000 */
[----:B0-----:R-:W-:Y:S02]  /*1dc0*/  FSEL R9, R8, RZ, !P3 ;  /* 0x000000ff08097208 */ /* 0x001fe40005800000 */
[----:B----4-:R-:W-:Y:S02]  /*1dd0*/  SEL R24, R24, RZ, P6 ;  /* 0x000000ff18187207 */ /* 0x010fe40003000000 */
[----:B------:R-:W-:Y:S02]  /*1de0*/  SEL R25, R25, RZ, P6 ;  /* 0x000000ff19197207 */ /* 0x000fe40003000000 */
[----:B------:R-:W-:Y:S02]  /*1df0*/  FSEL R17, R17, RZ, !P3 ;  /* 0x000000ff11117208 */ /* 0x000fe40005800000 */
[----:B------:R-:W-:Y:S02]  /*1e00*/  SEL R26, R26, RZ, P6 ;  /* 0x000000ff1a1a7207 */ /* 0x000fe40003000000 */
[----:B------:R-:W-:-:S02]  /*1e10*/  SEL R27, R27, RZ, P6 ;  /* 0x000000ff1b1b7207 */ /* 0x000fc40003000000 */
[----:B------:R-:W-:Y:S02]  /*1e20*/  FSEL R19, R19, RZ, !P3 ;  /* 0x000000ff13137208 */ /* 0x000fe40005800000 */
[----:B------:R-:W-:Y:S02]  /*1e30*/  FSEL R23, R24, RZ, !P3 ;  /* 0x000000ff18177208 */ /* 0x000fe40005800000 */
[----:B------:R-:W-:Y:S01]  /*1e40*/  ISETP.LT.AND P6, PT, R3, 0x100, P5 ;  /* 0x000001000300780c */ /* 0x000fe20002fc1270 */
[C-C-:B------:R-:W-:Y:S01]  /*1e50*/  IMAD.IADD R21, R36.reuse, 0x1, R7.reuse ;  /* 0x0000000124157824 */ /* 0x140fe200078e0207 */
[----:B------:R-:W-:Y:S01]  /*1e60*/  FSEL R18, R25, RZ, !P3 ;  /* 0x000000ff19127208 */ /* 0x000fe20005800000 */
[----:B------:R0:W-:Y:S01]  /*1e70*/  STS [R52.X4+0x20], R11 ;  /* 0x0000200b34007388 */ /* 0x0001e20000004800 */
[----:B------:R-:W-:-:S03]  /*1e80*/  IADD3 R7, R36, 0x80000, R7 ;  /* 0x0008000024077810 */ /* 0x000fc60007ffe007 */
[----:B------:R1:W-:Y:S01]  /*1e90*/  STS [R16.X4+0x44], R9 ;  /* 0x0000440910007388 */ /* 0x0003e20000004800 */
[----:B------:R-:W-:-:S03]  /*1ea0*/  FSEL R26, R26, RZ, !P3 ;  /* 0x000000ff1a1a7208 */ /* 0x000fc60005800000 */
[----:B------:R-:W-:Y:S01]  /*1eb0*/  STS [R16.X4+0x88], R17 ;  /* 0x0000881110007388 */ /* 0x000fe20000004800 */
[----:B------:R-:W-:-:S03]  /*1ec0*/  FSEL R20, R27, RZ, !P3 ;  /* 0x000000ff1b147208 */ /* 0x000fc60005800000 */
[----:B------:R2:W-:Y:S01]  /*1ed0*/  STS [R16.X4+0xcc], R19 ;  /* 0x0000cc1310007388 */ /* 0x0005e20000004800 */
[----:B0-----:R-:W-:Y:S01]  /*1ee0*/  CS2R R10, SRZ ;  /* 0x00000000000a7805 */ /* 0x001fe2000001ff00 */
[----:B-1----:R-:W-:Y:S02]  /*1ef0*/  CS2R R8, SRZ ;  /* 0x0000000000087805 */ /* 0x002fe4000001ff00 */
[----:B------:R0:W-:Y:S01]  /*1f00*/  STS [R52.X4+0x30], R23 ;  /* 0x0000301734007388 */ /* 0x0001e20000004800 */
[----:B------:R-:W-:-:S03]  /*1f10*/  IMAD.WIDE R24, R7, R28, c[0x0][0x180] ;  /* 0x0000600007187625 */ /* 0x000fc600078e021c */
[----:B------:R1:W-:Y:S01]  /*1f20*/  STS [R51.X4+0x44], R18 ;  /* 0x0000441233007388 */ /* 0x0003e20000004800 */
[----:B--2---:R-:W-:Y:S01]  /*1f30*/  CS2R R16, SRZ ;  /* 0x0000000000107805 */ /* 0x004fe2000001ff00 */
[----:B0-----:R-:W-:Y:S01]  /*1f40*/  IMAD.WIDE R22, R21, R28, c[0x0][0x180] ;  /* 0x0000600015167625 */ /* 0x001fe200078e021c */
[----:B-1----:R-:W-:Y:S01]  /*1f50*/  CS2R R18, SRZ ;  /* 0x0000000000127805 */ /* 0x002fe2000001ff00 */
[----:B------:R-:W-:Y:S04]  /*1f60*/  STS [R51.X4+0x88], R26 ;  /* 0x0000881a33007388 */ /* 0x000fe80000004800 */
[----:B------:R-:W-:Y:S04]  /*1f70*/  STS [R51.X4+0xcc], R20 ;  /* 0x0000cc1433007388 */ /* 0x000fe80000004800 */
[----:B------:R-:W-:Y:S06]  /*1f80*/  BAR.SYNC 0x0 ;  /* 0x0000000000007b1d */ /* 0x000fec0000000000 */
[----:B------:R0:W2:Y:S04]  /*1f90*/  @P6 LDG.E.EL.128 R8, [R22.64] ;  /* 0x0000000416086981 */ /* 0x0000a8000c2e1d00 */
[----:B------:R1:W3:Y:S01]  /*1fa0*/  @P6 LDG.E.EL.128 R16, [R24.64] ;  /* 0x0000000418106981 */ /* 0x0002e2000c2e1d00 */
[----:B------:R-:W-:-:S04]  /*1fb0*/  SHF.R.S32.HI R7, RZ, 0x1f, R6 ;  /* 0x0000001fff077819 */ /* 0x000fc80000011406 */
[----:B------:R-:W-:Y:S02]  /*1fc0*/  LEA.HI R7, R7, R6, RZ, 0xd ;  /* 0x0000000607077211 */ /* 0x000fe400078f68ff */
[----:B------:R-:W-:-:S03]  /*1fd0*/  ISETP.GT.AND P3, PT, R0, 0x2, PT ;  /* 0x000000020000780c */ /* 0x000fc60003f64270 */
[----:B------:R-:W-:Y:S01]  /*1fe0*/  IMAD.SHL.U32 R7, R7, 0x80, RZ ;  /* 0x0000008007077824 */ /* 0x000fe200078e00ff */
[----:B------:R-:W-:-:S04]  /*1ff0*/  ISETP.LT.AND P4, PT, R3, 0x100, P3 ;  /* 0x000001000300780c */ /* 0x000fc80001f81270 */
[----:B------:R-:W-:Y:S01]  /*2000*/  LOP3.LUT R26, R7, 0xfff00000, RZ, 0xc0, !PT ;  /* 0xfff00000071a7812 */ /* 0x000fe200078ec0ff */
[----:B------:R-:W-:-:S03]  /*2010*/  CS2R R20, SRZ ;  /* 0x0000000000147805 */ /* 0x000fc6000001ff00 */
[C-C-:B------:R-:W-:Y:S01]  /*2020*/  IADD3 R53, R26.reuse, 0x80000, R41.reuse ;  /* 0x000800001a357810 */ /* 0x140fe20007ffe029 */
[----:B------:R-:W-:Y:S01]  /*2030*/  IMAD.IADD R55, R26, 0x1, R41 ;  /* 0x000000011a377824 */ /* 0x000fe200078e0229 */
[----:B0-----:R-:W-:Y:S01]  /*2040*/  CS2R R22, SRZ ;  /* 0x0000000000167805 */ /* 0x001fe2000001ff00 */
[----:B-1----:R-:W-:Y:S01]  /*2050*/  CS2R R24, SRZ ;  /* 0x0000000000187805 */ /* 0x002fe2000001ff00 */
[----:B------:R-:W-:Y:S01]  /*2060*/  CS2R R26, SRZ ;  /* 0x00000000001a7805 */ /* 0x000fe2000001ff00 */
[----:B------:R-:W-:-:S04]  /*2070*/  IMAD.WIDE R54, R55, R28, c[0x0][0x180] ;  /* 0x0000600037367625 */ /* 0x000fc800078e021c */
[----:B------:R-:W-:Y:S01]  /*2080*/  IMAD.WIDE R52, R53, R28, c[0x0][0x180] ;  /* 0x0000600035347625 */ /* 0x000fe200078e021c */
[----:B------:R-:W4:Y:S04]  /*2090*/  @P4 LDG.E.EL.128 R20, [R54.64] ;  /* 0x0000000436144981 */ /* 0x000f28000c2e1d00 */
[----:B------:R-:W5:Y:S01]  /*20a0*/  @P4 LDG.E.EL.128 R24, [R52.64] ;  /* 0x0000000434184981 */ /* 0x000f62000c2e1d00 */
[----:B------:R-:W-:Y:S01]  /*20b0*/  IMAD R39, R39, 0x11, R40 ;  /* 0x0000001127277824 */ /* 0x000fe200078e0228 */
[----:B------:R-:W-:Y:S02]  /*20c0*/  PRMT R37, R37, 0x7632, R37 ;  /* 0x0000763225257816 */ /* 0x000fe40000000025 */
[----:B------:R-:W-:Y:S02]  /*20d0*/  PRMT R42, R42, 0x7632, R42 ;  /* 0x000076322a2a7816 */ /* 0x000fe4000000002a */
[----:B------:R-:W-:-:S02]  /*20e0*/  SEL R13, R13, RZ, P2 ;  /* 0x000000ff0d0d7207 */ /* 0x000fc40001000000 */
[----:B------:R-:W-:Y:S01]  /*20f0*/  SEL R15, R15, RZ, P2 ;  /* 0x000000ff0f0f7207 */ /* 0x000fe20001000000 */
[----:B------:R-:W-:Y:S01]  /*2100*/  IMAD.U32 R42, R42, 0x10000, RZ ;  /* 0x000100002a2a7824 */ /* 0x000fe200078e00ff */
[----:B------:R-:W-:-:S03]  /*2110*/  FADD R43, RZ, R43 ;  /* 0x0000002bff2b7221 */ /* 0x000fc60000000000 */
[----:B------:R-:W-:Y:S01]  /*2120*/  FMUL R15, R42, R15 ;  /* 0x0000000f2a0f7220 */ /* 0x000fe20000400000 */
[----:B------:R-:W-:Y:S01]  /*2130*/  FADD R2, RZ, R2 ;  /* 0x00000002ff027221 */ /* 0x000fe20000000000 */
[----:B------:R-:W-:Y:S01]  /*2140*/  FADD R35, RZ, R35 ;  /* 0x00000023ff237221 */ /* 0x000fe20000000000 */
[----:B------:R-:W-:Y:S01]  /*2150*/  FSEL R12, R12, RZ, P2 ;  /* 0x000000ff0c0c7208 */ /* 0x000fe20001000000 */
[----:B------:R-:W-:Y:S01]  /*2160*/  FADD R47, RZ, R47 ;  /* 0x0000002fff2f7221 */ /* 0x000fe20000000000 */
[----:B------:R-:W-:-:S03]  /*2170*/  FSEL R14, R14, RZ, P2 ;  /* 0x000000ff0e0e7208 */ /* 0x000fc60001000000 */
[----:B------:R-:W-:Y:S02]  /*2180*/  FADD R29, R29, R12 ;  /* 0x0000000c1d1d7221 */ /* 0x000fe40000000000 */
[----:B------:R-:W-:Y:S01]  /*2190*/  FADD R31, R31, R14 ;  /* 0x0000000e1f1f7221 */ /* 0x000fe20000000000 */
[----:B------:R-:W-:Y:S01]  /*21a0*/  FADD R46, RZ, R46 ;  /* 0x0000002eff2e7221 */ /* 0x000fe20000000000 */
[----:B------:R-:W-:Y:S01]  /*21b0*/  FADD R45, RZ, R45 ;  /* 0x0000002dff2d7221 */ /* 0x000fe20000000000 */
[----:B------:R-:W-:Y:S01]  /*21c0*/  FADD R49, RZ, R49 ;  /* 0x00000031ff317221 */ /* 0x000fe20000000000 */
[----:B------:R-:W-:Y:S01]  /*21d0*/  FADD R31, RZ, R31 ;  /* 0x0000001fff1f7221 */ /* 0x000fe20000000000 */
[----:B------:R-:W-:Y:S01]  /*21e0*/  FADD R50, RZ, R50 ;  /* 0x00000032ff327221 */ /* 0x000fe20000000000 */
[----:B------:R-:W-:Y:S01]  /*21f0*/  FADD R29, RZ, R29 ;  /* 0x0000001dff1d7221 */ /* 0x000fe20000000000 */
[----:B--2---:R-:W-:Y:S02]  /*2200*/  SEL R40, R8, RZ, P6 ;  /* 0x000000ff08287207 */ /* 0x004fe40003000000 */
[----:B------:R-:W-:-:S02]  /*2210*/  SEL R36, R9, RZ, P6 ;  /* 0x000000ff09247207 */ /* 0x000fc40003000000 */
[----:B---3--:R-:W-:Y:S02]  /*2220*/  SEL R16, R16, RZ, P6 ;  /* 0x000000ff10107207 */ /* 0x008fe40003000000 */
[----:B------:R-:W-:Y:S02]  /*2230*/  SEL R7, R10, RZ, P6 ;  /* 0x000000ff0a077207 */ /* 0x000fe40003000000 */
[----:B------:R-:W-:Y:S02]  /*2240*/  SEL R11, R11, RZ, P6 ;  /* 0x000000ff0b0b7207 */ /* 0x000fe40003000000 */
[----:B------:R-:W-:Y:S02]  /*2250*/  SEL R41, R17, RZ, P6 ;  /* 0x000000ff11297207 */ /* 0x000fe40003000000 */
[----:B------:R-:W-:Y:S02]  /*2260*/  SEL R18, R18, RZ, P6 ;  /* 0x000000ff12127207 */ /* 0x000fe40003000000 */
[----:B------:R-:W-:-:S02]  /*2270*/  SEL R19, R19, RZ, P6 ;  /* 0x000000ff13137207 */ /* 0x000fc40003000000 */
[----:B------:R-:W-:Y:S01]  /*2280*/  ISETP.NE.AND P6, PT, R4, 0x2, PT ;  /* 0x000000020400780c */ /* 0x000fe20003fc5270 */
[C---:B------:R-:W-:Y:S01]  /*2290*/  IMAD.U32 R17, R40.reuse, 0x10000, RZ ;  /* 0x0001000028117824 */ /* 0x040fe200078e00ff */
[----:B------:R-:W-:Y:S01]  /*22a0*/  PRMT R4, R40, 0x7632, R4 ;  /* 0x0000763228047816 */ /* 0x000fe20000000004 */
[C---:B------:R-:W-:Y:S01]  /*22b0*/  IMAD.U32 R8, R16.reuse, 0x10000, RZ ;  /* 0x0001000010087824 */ /* 0x040fe200078e00ff */
[----:B------:R-:W-:-:S03]  /*22c0*/  PRMT R9, R16, 0x7632, R9 ;  /* 0x0000763210097816 */ /* 0x000fc60000000009 */
[----:B------:R-:W-:Y:S01]  /*22d0*/  FADD R8, R17, R8 ;  /* 0x0000000811087221 */ /* 0x000fe20000000000 */
[----:B------:R-:W-:Y:S02]  /*22e0*/  IMAD.U32 R10, R4, 0x10000, RZ ;  /* 0x00010000040a7824 */ /* 0x000fe400078e00ff */
[----:B------:R-:W-:Y:S02]  /*22f0*/  IMAD.U32 R9, R9, 0x10000, RZ ;  /* 0x0001000009097824 */ /* 0x000fe400078e00ff */
[----:B------:R-:W-:Y:S02]  /*2300*/  IMAD.U32 R17, R36, 0x10000, RZ ;  /* 0x0001000024117824 */ /* 0x000fe400078e00ff */
[----:B------:R-:W-:Y:S01]  /*2310*/  IMAD.U32 R4, R41, 0x10000, RZ ;  /* 0x0001000029047824 */ /* 0x000fe200078e00ff */
[----:B------:R-:W-:Y:S01]  /*2320*/  FADD R10, R10, R9 ;  /* 0x000000090a0a7221 */ /* 0x000fe20000000000 */
[----:B------:R-:W-:Y:S01]  /*2330*/  IMAD.U32 R16, R18, 0x10000, RZ ;  /* 0x0001000012107824 */ /* 0x000fe200078e00ff */
[----:B------:R-:W-:Y:S01]  /*2340*/  PRMT R36, R36, 0x7632, R36 ;  /* 0x0000763224247816 */ /* 0x000fe20000000024 */
[--C-:B------:R-:W-:Y:S01]  /*2350*/  FADD R9, R17, R4.reuse ;  /* 0x0000000411097221 */ /* 0x100fe20000000000 */
[----:B------:R-:W-:Y:S01]  /*2360*/  IMAD.U32 R17, R7, 0x10000, RZ ;  /* 0x0001000007117824 */ /* 0x000fe200078e00ff */
[----:B------:R-:W-:-:S02]  /*2370*/  PRMT R4, R41, 0x7632, R4 ;  /* 0x0000763229047816 */ /* 0x000fc40000000004 */
[----:B------:R-:W-:Y:S01]  /*2380*/  PRMT R7, R7, 0x7632, R7 ;  /* 0x0000763207077816 */ /* 0x000fe20000000007 */
[----:B------:R-:W-:Y:S01]  /*2390*/  FADD R16, R17, R16 ;  /* 0x0000001011107221 */ /* 0x000fe20000000000 */
[----:B------:R-:W-:Y:S01]  /*23a0*/  IMAD.U32 R17, R36, 0x10000, RZ ;  /* 0x0001000024117824 */ /* 0x000fe200078e00ff */
[----:B------:R-:W-:Y:S01]  /*23b0*/  PRMT R18, R18, 0x7632, R18 ;  /* 0x0000763212127816 */ /* 0x000fe20000000012 */
[----:B------:R-:W-:Y:S02]  /*23c0*/  IMAD.U32 R4, R4, 0x10000, RZ ;  /* 0x0001000004047824 */ /* 0x000fe400078e00ff */
[----:B------:R-:W-:Y:S02]  /*23d0*/  IMAD.U32 R7, R7, 0x10000, RZ ;  /* 0x0001000007077824 */ /* 0x000fe400078e00ff */
[----:B------:R-:W-:Y:S01]  /*23e0*/  FADD R17, R17, R4 ;  /* 0x0000000411117221 */ /* 0x000fe20000000000 */
[----:B------:R-:W-:Y:S02]  /*23f0*/  IMAD.U32 R4, R19, 0x10000, RZ ;  /* 0x0001000013047824 */ /* 0x000fe400078e00ff */
[----:B------:R-:W-:-:S02]  /*2400*/  IMAD.U32 R18, R18, 0x10000, RZ ;  /* 0x0001000012127824 */ /* 0x000fc400078e00ff */
[----:B------:R-:W-:Y:S02]  /*2410*/  IMAD.U32 R41, R11, 0x10000, RZ ;  /* 0x000100000b297824 */ /* 0x000fe400078e00ff */
[----:B------:R-:W-:Y:S02]  /*2420*/  FADD R36, R7, R18 ;  /* 0x0000001207247221 */ /* 0x000fe40000000000 */
[----:B------:R-:W-:Y:S01]  /*2430*/  FADD R40, R41, R4 ;  /* 0x0000000429287221 */ /* 0x000fe20000000000 */
[----:B------:R-:W0:Y:S04]  /*2440*/  LDS R7, [R39.X4] ;  /* 0x0000000027077984 */ /* 0x000e280000004800 */
[----:B------:R-:W1:Y:S01]  /*2450*/  LDS R4, [R39.X4+0x4] ;  /* 0x0000040027047984 */ /* 0x000e620000004800 */
[----:B------:R-:W-:-:S02]  /*2460*/  PRMT R11, R11, 0x7632, R11 ;  /* 0x000076320b0b7816 */ /* 0x000fc4000000000b */
[----:B------:R-:W-:Y:S02]  /*2470*/  PRMT R19, R19, 0x7632, R19 ;  /* 0x0000763213137816 */ /* 0x000fe40000000013 */
[----:B0-----:R-:W-:Y:S02]  /*2480*/  @P6 FSEL R7, R8, RZ, P5 ;  /* 0x000000ff08076208 */ /* 0x001fe40002800000 */
[----:B------:R-:W0:Y:S01]  /*2490*/  LDS R8, [R39.X4+0x10] ;  /* 0x0000100027087984 */ /* 0x000e220000004800 */
[----:B-1----:R-:W-:-:S03]  /*24a0*/  @P6 FSEL R4, R10, RZ, P5 ;  /* 0x000000ff0a046208 */ /* 0x002fc60002800000 */
[----:B------:R-:W1:Y:S01]  /*24b0*/  LDS R10, [R39.X4+0xc] ;  /* 0x00000c00270a7984 */ /* 0x000e620000004800 */
[----:B------:R-:W-:Y:S02]  /*24c0*/  IMAD.U32 R18, R11, 0x10000, RZ ;  /* 0x000100000b127824 */ /* 0x000fe400078e00ff */
[----:B------:R-:W-:Y:S01]  /*24d0*/  IMAD.U32 R19, R19, 0x10000, RZ ;  /* 0x0001000013137824 */ /* 0x000fe200078e00ff */
[----:B------:R-:W2:Y:S03]  /*24e0*/  LDS R11, [R39.X4+0x8] ;  /* 0x00000800270b7984 */ /* 0x000ea60000004800 */
[----:B------:R-:W-:Y:S02]  /*24f0*/  FADD R19, R18, R19 ;  /* 0x0000001312137221 */ /* 0x000fe40000000000 */
[----:B------:R-:W3:Y:S01]  /*2500*/  LDS R18, [R39.X4+0x1c] ;  /* 0x00001c0027127984 */ /* 0x000ee20000004800 */
[----:B0-----:R-:W-:-:S03]  /*2510*/  @P6 FSEL R8, R16, RZ, P5 ;  /* 0x000000ff10086208 */ /* 0x001fc60002800000 */
[----:B------:R-:W0:Y:S01]  /*2520*/  LDS R16, [R39.X4+0x14] ;  /* 0x0000140027107984 */ /* 0x000e220000004800 */
[----:B-1----:R-:W-:-:S03]  /*2530*/  @P6 FSEL R10, R17, RZ, P5 ;  /* 0x000000ff110a6208 */ /* 0x002fc60002800000 */
[----:B------:R-:W1:Y:S01]  /*2540*/  LDS R17, [R39.X4+0x18] ;  /* 0x0000180027117984 */ /* 0x000e620000004800 */
[----:B--2---:R-:W-:Y:S02]  /*2550*/  @P6 FSEL R11, R9, RZ, P5 ;  /* 0x000000ff090b6208 */ /* 0x004fe40002800000 */
[----:B---3--:R-:W-:Y:S02]  /*2560*/  @P6 FSEL R18, R19, RZ, P5 ;  /* 0x000000ff13126208 */ /* 0x008fe40002800000 */
[----:B------:R-:W-:Y:S01]  /*2570*/  FSEL R19, R34, RZ, P2 ;  /* 0x000000ff22137208 */ /* 0x000fe20001000000 */
[----:B------:R-:W-:Y:S01]  /*2580*/  IMAD R9, R38, 0x100, R3 ;  /* 0x0000010026097824 */ /* 0x000fe200078e0203 */
[----:B----4-:R-:W-:-:S03]  /*2590*/  SEL R20, R20, RZ, P4 ;  /* 0x000000ff14147207 */ /* 0x010fc60002000000 */
[----:B------:R-:W-:Y:S01]  /*25a0*/  FADD R30, R30, R19 ;  /* 0x000000131e1e7221 */ /* 0x000fe20000000000 */
[----:B------:R-:W-:Y:S01]  /*25b0*/  FADD R19, RZ, R5 ;  /* 0x00000005ff137221 */ /* 0x000fe20000000000 */
[----:B------:R-:W-:Y:S02]  /*25c0*/  SEL R21, R21, RZ, P4 ;  /* 0x000000ff15157207 */ /* 0x000fe40002000000 */
[----:B------:R-:W-:Y:S02]  /*25d0*/  SEL R22, R22, RZ, P4 ;  /* 0x000000ff16167207 */ /* 0x000fe40002000000 */
[----:B------:R-:W-:Y:S02]  /*25e0*/  SEL R23, R23, RZ, P4 ;  /* 0x000000ff17177207 */ /* 0x000fe40002000000 */
[----:B-----5:R-:W-:Y:S02]  /*25f0*/  SEL R24, R24, RZ, P4 ;  /* 0x000000ff18187207 */ /* 0x020fe40002000000 */
[----:B0-----:R-:W-:-:S02]  /*2600*/  @P6 FSEL R16, R36, RZ, P5 ;  /* 0x000000ff24106208 */ /* 0x001fc40002800000 */
[----:B-1----:R-:W-:Y:S02]  /*2610*/  @P6 FSEL R17, R40, RZ, P5 ;  /* 0x000000ff28116208 */ /* 0x002fe40002800000 */
[----:B------:R-:W-:Y:S01]  /*2620*/  ISETP.NE.AND P5, PT, R0, 0x2, PT ;  /* 0x000000020000780c */ /* 0x000fe20003fa5270 */
[----:B------:R-:W-:-:S04]  /*2630*/  IMAD.U32 R0, R37, 0x10000, RZ ;  /* 0x0001000025007824 */ /* 0x000fc800078e00ff */
[----:B------:R-:W-:Y:S01]  /*2640*/  FMUL R13, R0, R13 ;  /* 0x0000000d000d7220 */ /* 0x000fe20000400000 */
[----:B------:R-:W-:Y:S01]  /*2650*/  ISETP.GE.AND P6, PT, R3, 0x100, PT ;  /* 0x000001000300780c */ /* 0x000fe20003fc6270 */
[----:B------:R-:W-:Y:S01]  /*2660*/  IMAD R3, R6, 0x100, R3 ;  /* 0x0000010006037824 */ /* 0x000fe200078e0203 */
[----:B------:R-:W-:Y:S01]  /*2670*/  FSEL R0, R15, RZ, P2 ;  /* 0x000000ff0f007208 */ /* 0x000fe20001000000 */
[----:B------:R-:W-:Y:S01]  /*2680*/  FADD R6, RZ, R44 ;  /* 0x0000002cff067221 */ /* 0x000fe20000000000 */
[----:B------:R-:W-:Y:S02]  /*2690*/  FSEL R13, R13, RZ, P2 ;  /* 0x000000ff0d0d7208 */ /* 0x000fe40001000000 */
[----:B------:R-:W-:Y:S02]  /*26a0*/  SEL R25, R25, RZ, P4 ;  /* 0x000000ff19197207 */ /* 0x000fe40002000000 */
[----:B------:R-:W-:Y:S02]  /*26b0*/  SEL R26, R26, RZ, P4 ;  /* 0x000000ff1a1a7207 */ /* 0x000fe40002000000 */
[----:B------:R-:W-:-:S02]  /*26c0*/  SEL R27, R27, RZ, P4 ;  /* 0x000000ff1b1b7207 */ /* 0x000fc40002000000 */
[----:B------:R-:W-:Y:S01]  /*26d0*/  FSEL R5, R43, R10, !P0 ;  /* 0x0000000a2b057208 */ /* 0x000fe20004000000 */
[----:B------:R-:W-:Y:S01]  /*26e0*/  FADD R32, R32, R13 ;  /* 0x0000000d20207221 */ /* 0x000fe20000000000 */
[----:B------:R-:W0:Y:S01]  /*26f0*/  LDS R10, [R39.X4+0x2218] ;  /* 0x00221800270a7984 */ /* 0x000e220000004800 */
[----:B------:R-:W-:Y:S01]  /*2700*/  FADD R33, R33, R0 ;  /* 0x0000000021217221 */ /* 0x000fe20000000000 */
[----:B------:R-:W-:Y:S01]  /*2710*/  FSEL R19, R19, R16, !P0 ;  /* 0x0000001013137208 */ /* 0x000fe20004000000 */
[----:B------:R-:W-:Y:S01]  /*2720*/  IMAD.U32 R13, R20, 0x10000, RZ ;  /* 0x00010000140d7824 */ /* 0x000fe200078e00ff */
[----:B------:R-:W-:Y:S01]  /*2730*/  FSEL R34, R2, R17, !P0 ;  /* 0x0000001102227208 */ /* 0x000fe20004000000 */
[----:B------:R-:W1:Y:S01]  /*2740*/  LDS R0, [R39.X4+0x2204] ;  /* 0x0022040027007984 */ /* 0x000e620000004800 */
[----:B------:R-:W-:Y:S01]  /*2750*/  FSEL R35, R35, R18, !P0 ;  /* 0x0000001223237208 */ /* 0x000fe20004000000 */
[----:B------:R-:W-:Y:S01]  /*2760*/  IMAD.U32 R18, R23, 0x10000, RZ ;  /* 0x0001000017127824 */ /* 0x000fe200078e00ff */
[----:B------:R-:W-:Y:S01]  /*2770*/  FSEL R6, R6, R11, !P0 ;  /* 0x0000000b06067208 */ /* 0x000fe20004000000 */
[----:B------:R-:W-:Y:S01]  /*2780*/  IMAD.U32 R17, R21, 0x10000, RZ ;  /* 0x0001000015117824 */ /* 0x000fe200078e00ff */
[----:B------:R-:W-:Y:S01]  /*2790*/  FSEL R8, R47, R8, !P0 ;  /* 0x000000082f087208 */ /* 0x000fe20004000000 */
[----:B------:R-:W-:Y:S01]  /*27a0*/  IMAD.U32 R16, R22, 0x10000, RZ ;  /* 0x0001000016107824 */ /* 0x000fe200078e00ff */
[----:B------:R-:W2:Y:S01]  /*27b0*/  LDS R2, [R39.X4+0x2200] ;  /* 0x0022000027027984 */ /* 0x000ea20000004800 */
[----:B------:R-:W-:-:S02]  /*27c0*/  IMAD.U32 R11, R27, 0x10000, RZ ;  /* 0x000100001b0b7824 */ /* 0x000fc400078e00ff */
[----:B------:R-:W-:Y:S02]  /*27d0*/  IMAD.U32 R12, R24, 0x10000, RZ ;  /* 0x00010000180c7824 */ /* 0x000fe400078e00ff */
[----:B------:R-:W-:Y:S02]  /*27e0*/  IMAD.U32 R14, R25, 0x10000, RZ ;  /* 0x00010000190e7824 */ /* 0x000fe400078e00ff */
[----:B------:R-:W-:Y:S01]  /*27f0*/  IMAD.U32 R15, R26, 0x10000, RZ ;  /* 0x000100001a0f7824 */ /* 0x000fe200078e00ff */
[----:B------:R-:W-:Y:S01]  /*2800*/  F2FP.BF16.F32.PACK_AB R5, R5, R6 ;  /* 0x000000060505723e */ /* 0x000fe200000010ff */
[----:B------:R-:W-:Y:S01]  /*2810*/  FADD R11, R18, R11 ;  /* 0x0000000b120b7221 */ /* 0x000fe20000000000 */
[----:B------:R-:W-:Y:S01]  /*2820*/  FADD R12, R13, R12 ;  /* 0x0000000c0d0c7221 */ /* 0x000fe20000000000 */
[----:B------:R-:W-:Y:S01]  /*2830*/  FADD R14, R17, R14 ;  /* 0x0000000e110e7221 */ /* 0x000fe20000000000 */
[----:B------:R-:W-:Y:S01]  /*2840*/  FADD R15, R16, R15 ;  /* 0x0000000f100f7221 */ /* 0x000fe20000000000 */
[----:B------:R-:W-:Y:S01]  /*2850*/  F2FP.BF16.F32.PACK_AB R6, R19, R8 ;  /* 0x000000081306723e */ /* 0x000fe200000010ff */
[----:B------:R-:W3:Y:S04]  /*2860*/  LDS R13, [R39.X4+0x2208] ;  /* 0x00220800270d7984 */ /* 0x000ee80000004800 */
[----:B------:R-:W4:Y:S04]  /*2870*/  LDS R18, [R39.X4+0x220c] ;  /* 0x00220c0027127984 */ /* 0x000f280000004800 */
[----:B------:R-:W5:Y:S04]  /*2880*/  LDS R16, [R39.X4+0x2210] ;  /* 0x0022100027107984 */ /* 0x000f680000004800 */
[----:B------:R-:W1:Y:S04]  /*2890*/  LDS R17, [R39.X4+0x2214] ;  /* 0x0022140027117984 */ /* 0x000e680000004800 */
[----:B------:R-:W2:Y:S01]  /*28a0*/  LDS R19, [R39.X4+0x221c] ;  /* 0x00221c0027137984 */ /* 0x000ea20000004800 */
[----:B------:R-:W-:-:S02]  /*28b0*/  FSEL R7, R46, R7, !P0 ;  /* 0x000000072e077208 */ /* 0x000fc40004000000 */
[----:B------:R-:W-:Y:S02]  /*28c0*/  FSEL R4, R45, R4, !P0 ;  /* 0x000000042d047208 */ /* 0x000fe40004000000 */
[----:B------:R-:W-:Y:S02]  /*28d0*/  PRMT R23, R23, 0x7632, R23 ;  /* 0x0000763217177816 */ /* 0x000fe40000000017 */
[----:B------:R-:W-:Y:S02]  /*28e0*/  PRMT R20, R20, 0x7632, R20 ;  /* 0x0000763214147816 */ /* 0x000fe40000000014 */
[----:B------:R-:W-:Y:S02]  /*28f0*/  PRMT R24, R24, 0x7632, R24 ;  /* 0x0000763218187816 */ /* 0x000fe40000000018 */
[----:B------:R-:W-:Y:S02]  /*2900*/  F2FP.BF16.F32.PACK_AB R4, R4, R7 ;  /* 0x000000070404723e */ /* 0x000fe400000010ff */
[----:B------:R-:W-:Y:S01]  /*2910*/  F2FP.BF16.F32.PACK_AB R7, R35, R34 ;  /* 0x000000222307723e */ /* 0x000fe200000010ff */
[----:B------:R-:W-:Y:S01]  /*2920*/  IMAD.U32 R34, R23, 0x10000, RZ ;  /* 0x0001000017227824 */ /* 0x000fe200078e00ff */
[----:B------:R-:W-:Y:S01]  /*2930*/  PRMT R21, R21, 0x7632, R21 ;  /* 0x0000763215157816 */ /* 0x000fe20000000015 */
[----:B------:R-:W-:Y:S01]  /*2940*/  IMAD.U32 R23, R20, 0x10000, RZ ;  /* 0x0001000014177824 */ /* 0x000fe200078e00ff */
[----:B------:R-:W-:Y:S01]  /*2950*/  PRMT R22, R22, 0x7632, R22 ;  /* 0x0000763216167816 */ /* 0x000fe20000000016 */
[----:B------:R-:W-:Y:S01]  /*2960*/  IMAD.U32 R24, R24, 0x10000, RZ ;  /* 0x0001000018187824 */ /* 0x000fe200078e00ff */
[----:B------:R-:W-:-:S02]  /*2970*/  PRMT R27, R27, 0x7632, R27 ;  /* 0x000076321b1b7816 */ /* 0x000fc4000000001b */
[----:B------:R-:W-:Y:S02]  /*2980*/  PRMT R25, R25, 0x7632, R25 ;  /* 0x0000763219197816 */ /* 0x000fe40000000019 */
[----:B------:R-:W-:Y:S01]  /*2990*/  PRMT R26, R26, 0x7632, R26 ;  /* 0x000076321a1a7816 */ /* 0x000fe2000000001a */
[----:B------:R-:W-:Y:S01]  /*29a0*/  FADD R24, R23, R24 ;  /* 0x0000001817187221 */ /* 0x000fe20000000000 */
[----:B------:R-:W-:Y:S01]  /*29b0*/  IMAD.U32 R20, R21, 0x10000, RZ ;  /* 0x0001000015147824 */ /* 0x000fe200078e00ff */
[----:B0-----:R-:W-:Y:S01]  /*29c0*/  @P5 FSEL R10, R11, RZ, P3 ;  /* 0x000000ff0b0a5208 */ /* 0x001fe20001800000 */
[----:B------:R-:W-:Y:S02]  /*29d0*/  IMAD.U32 R21, R22, 0x10000, RZ ;  /* 0x0001000016157824 */ /* 0x000fe400078e00ff */
[----:B------:R-:W-:Y:S02]  /*29e0*/  IMAD.U32 R27, R27, 0x10000, RZ ;  /* 0x000100001b1b7824 */ /* 0x000fe400078e00ff */
[----:B------:R-:W-:-:S02]  /*29f0*/  IMAD.U32 R25, R25, 0x10000, RZ ;  /* 0x0001000019197824 */ /* 0x000fc400078e00ff */
[----:B------:R-:W-:Y:S01]  /*2a00*/  IMAD.U32 R26, R26, 0x10000, RZ ;  /* 0x000100001a1a7824 */ /* 0x000fe200078e00ff */
[----:B------:R-:W-:Y:S01]  /*2a10*/  FADD R11, RZ, R48 ;  /* 0x00000030ff0b7221 */ /* 0x000fe20000000000 */
[----:B------:R-:W-:Y:S01]  /*2a20*/  IMAD.WIDE R8, R9, R28, c[0x0][0x188] ;  /* 0x0000620009087625 */ /* 0x000fe200078e021c */
[----:B-1----:R-:W-:Y:S01]  /*2a30*/  @P5 FSEL R0, R24, RZ, P3 ;  /* 0x000000ff18005208 */ /* 0x002fe20001800000 */
[----:B------:R-:W-:Y:S01]  /*2a40*/  FADD R27, R34, R27 ;  /* 0x0000001b221b7221 */ /* 0x000fe20000000000 */
[----:B------:R-:W-:Y:S01]  /*2a50*/  FADD R25, R20, R25 ;  /* 0x0000001914197221 */ /* 0x000fe20000000000 */
[----:B------:R-:W-:Y:S01]  /*2a60*/  FADD R26, R21, R26 ;  /* 0x0000001a151a7221 */ /* 0x000fe20000000000 */
[----:B------:R0:W-:Y:S01]  /*2a70*/  @!P6 STG.E.128 [R8.64], R4 ;  /* 0x000000040800e986 */ /* 0x0001e2000c101d04 */
[----:B------:R-:W-:Y:S01]  /*2a80*/  FSEL R11, R11, R0, !P1 ;  /* 0x000000000b0b7208 */ /* 0x000fe20004800000 */
[----:B------:R-:W-:Y:S01]  /*2a90*/  FADD R32, RZ, R32 ;  /* 0x00000020ff207221 */ /* 0x000fe20000000000 */
[----:B------:R-:W-:Y:S01]  /*2aa0*/  FADD R0, RZ, R33 ;  /* 0x00000021ff007221 */ /* 0x000fe20000000000 */
[----:B--2---:R-:W-:-:S02]  /*2ab0*/  @P5 FSEL R2, R12, RZ, P3 ;  /* 0x000000ff0c025208 */ /* 0x004fc40001800000 */
[----:B---3--:R-:W-:Y:S02]  /*2ac0*/  @P5 FSEL R13, R14, RZ, P3 ;  /* 0x000000ff0e0d5208 */ /* 0x008fe40001800000 */
[----:B----4-:R-:W-:Y:S02]  /*2ad0*/  @P5 FSEL R18, R25, RZ, P3 ;  /* 0x000000ff19125208 */ /* 0x010fe40001800000 */
[----:B-----5:R-:W-:Y:S02]  /*2ae0*/  @P5 FSEL R16, R15, RZ, P3 ;  /* 0x000000ff0f105208 */ /* 0x020fe40001800000 */
[----:B------:R-:W-:Y:S02]  /*2af0*/  @P5 FSEL R17, R26, RZ, P3 ;  /* 0x000000ff1a115208 */ /* 0x000fe40001800000 */
[----:B------:R-:W-:Y:S01]  /*2b00*/  @P5 FSEL R19, R27, RZ, P3 ;  /* 0x000000ff1b135208 */ /* 0x000fe20001800000 */
[----:B0-----:R-:W-:Y:S01]  /*2b10*/  FADD R5, RZ, R30 ;  /* 0x0000001eff057221 */ /* 0x001fe20000000000 */
[----:B------:R-:W-:-:S02]  /*2b20*/  FSEL R10, R31, R10, !P1 ;  /* 0x0000000a1f0a7208 */ /* 0x000fc40004800000 */
[----:B------:R-:W-:Y:S02]  /*2b30*/  FSEL R2, R49, R2, !P1 ;  /* 0x0000000231027208 */ /* 0x000fe40004800000 */
[----:B------:R-:W-:Y:S02]  /*2b40*/  FSEL R13, R50, R13, !P1 ;  /* 0x0000000d320d7208 */ /* 0x000fe40004800000 */
[----:B------:R-:W-:Y:S02]  /*2b50*/  FSEL R18, R5, R18, !P1 ;  /* 0x0000001205127208 */ /* 0x000fe40004800000 */
[----:B------:R-:W-:Y:S02]  /*2b60*/  FSEL R16, R29, R16, !P1 ;  /* 0x000000101d107208 */ /* 0x000fe40004800000 */
[----:B------:R-:W-:Y:S02]  /*2b70*/  FSEL R17, R32, R17, !P1 ;  /* 0x0000001120117208 */ /* 0x000fe40004800000 */
[----:B------:R-:W-:Y:S01]  /*2b80*/  FSEL R19, R0, R19, !P1 ;  /* 0x0000001300137208 */ /* 0x000fe20004800000 */
[----:B------:R-:W-:Y:S01]  /*2b90*/  IMAD.WIDE R28, R3, R28, c[0x0][0x188] ;  /* 0x00006200031c7625 */ /* 0x000fe200078e021c */
[----:B------:R-:W-:-:S02]  /*2ba0*/  F2FP.BF16.F32.PACK_AB R12, R11, R2 ;  /* 0x000000020b0c723e */ /* 0x000fc400000010ff */
[----:B------:R-:W-:Y:S02]  /*2bb0*/  F2FP.BF16.F32.PACK_AB R13, R18, R13 ;  /* 0x0000000d120d723e */ /* 0x000fe400000010ff */
[----:B------:R-:W-:Y:S02]  /*2bc0*/  F2FP.BF16.F32.PACK_AB R14, R17, R16 ;  /* 0x00000010110e723e */ /* 0x000fe400000010ff */
[----:B------:R-:W-:Y:S01]  /*2bd0*/  F2FP.BF16.F32.PACK_AB R15, R19, R10 ;  /* 0x0000000a130f723e */ /* 0x000fe200000010ff */
[----:B------:R-:W-:Y:S06]  /*2be0*/  @P6 EXIT ;  /* 0x000000000000694d */ /* 0x000fec0003800000 */
[----:B------:R-:W-:Y:S01]  /*2bf0*/  STG.E.128 [R28.64], R12 ;  /* 0x0000000c1c007986 */ /* 0x000fe2000c101d04 */
[----:B------:R-:W-:Y:S05]  /*2c00*/  EXIT ;  /* 0x000000000000794d */ /* 0x000fea0003800000 */
.L_x_0:
[----:B------:R-:W-:-:S00]  /*2c10*/  BRA `(.L_x_0) ;  /* 0xfffffff000007947 */ /* 0x000fc0000383ffff */
[----:B------:R-:W-:-:S00]  /*2c20*/  NOP ;  /* 0x0000000000007918 */ /* 0x000fc00000000000 */
        /* <DEDUP_REMOVED lines=13> */
.L_x_1:


//--------------------- .nv.shared.triton__0d1d2d3d4d5d6de7de --------------------------
	.section	.nv.shared.triton__0d1d2d3d4d5d6de7de,"aw",@nobits
	.align	16
